	.target	sm_100a

	.elftype	@"ET_EXEC"


//--------------------- .note.nv.tkinfo           --------------------------
	.section	.note.nv.tkinfo,"",@"SHT_NOTE"
	.sectionflags	@"SHF_NOTE_NV_TKINFO"
	.tkinfo
        /*0018*/ 	.word	0x00000002
        /*0030*/ 	.string	""
        /*0030*/ 	.string	"ptxas"
        /*0030*/ 	.string	"Cuda compilation tools, release 13.0, V13.0.88"
        /*0030*/ 	.string	"Build cuda_13.0.r13.0/compiler.36424714_0"
        /*0030*/ 	.string	"-arch sm_100a -m 64 "



//--------------------- .note.nv.cuinfo           --------------------------
	.section	.note.nv.cuinfo,"",@"SHT_NOTE"
	.sectionflags	@"SHF_NOTE_NV_CUINFO"
        /*0018*/ 	.short	0x0002
        /*001a*/ 	.short	0x0064
        /*001c*/ 	.short	0x0082
	.zero		2


//--------------------- .nv.info                  --------------------------
	.section	.nv.info,"",@"SHT_CUDA_INFO"
	.align	4


	//----- nvinfo : EIATTR_REGCOUNT
	.align		4
        /*0000*/ 	.byte	0x04, 0x2f
        /*0002*/ 	.short	(.L_19 - .L_18)
	.align		4
.L_18:
        /*0004*/ 	.word	index@(_ZN7cutlass13device_kernelINS_4gemm6kernel13GemmUniversalIN4cute5tupleIJiiiiEEENS1_10collective13CollectiveMmaINS1_35MainloopSm100TmaUmmaWarpSpecializedILi4ELi2ELi4ENS5_IJNS4_1CILi2EEESB_NSA_ILi1EEEEEEEENS5_IJNSA_ILi128EEESF_SF_EEENS_6half_tENS5_IJlSC_lEEESH_SI_NS4_8TiledMMAINS4_8MMA_AtomIJNS4_26SM100_MMA_F16BF16_2x1SM_SSISH_SH_fLi128ELi128ELNS4_4UMMA5MajorE0ELSN_0ELNSM_7ScaleInE0ELSO_0EEEEEENS4_6LayoutINS5_IJSC_SC_SC_EEENS5_IJNSA_ILi0EEEST_ST_EEEEENS5_IJNS4_10UnderscoreESW_SW_EEEEENS4_28SM100_TMA_2SM_LOAD_MULTICASTENS4_14ComposedLayoutINS4_7SwizzleILi3ELi4ELi3EEENS4_18smem_ptr_flag_bitsILi16EEENSR_INS5_IJNSA_ILi8EEENSA_ILi64EEEEEENS5_IJS16_SC_EEEEEEEvNS4_8identityENS4_18SM100_TMA_2SM_LOADES1A_vS1B_EENS_8epilogue10collective18CollectiveEpilogueINS1E_23Sm100TmaWarpSpecializedILi4ELi2ELi16ELb1ELb0EEEJNS5_IJS16_SF_SF_EEENS5_IJNSR_IS16_SC_EENSR_INS5_IJNSA_ILi16EEESB_EEENS5_IJSC_S16_EEEEEEEESH_SI_SH_SI_NS1E_6fusion15FusionCallbacksIS1I_NS1Q_17LinearCombinationISH_fSH_fLNS_15FloatRoundStyleE2EEES1J_S1P_JEEENS4_5SM1004TMEM4LOAD26SM100_TMEM_LOAD_32dp32b16xENS4_13SM90_TMA_LOADENS10_INS11_ILi1ELi4ELi3EEES14_NSR_INS5_IJS15_S1L_EEENS5_IJS1L_SC_EEEEEEENS4_39AutoVectorizingCopyWithAssumedAlignmentILi128EEENS4_14SM90_TMA_STOREES25_S27_S27_EEEvvEEEEvNT_6ParamsE)
        /*0008*/ 	.word	0x00000044


	//----- nvinfo : EIATTR_FRAME_SIZE
	.align		4
.L_19:
        /*000c*/ 	.byte	0x04, 0x11
        /*000e*/ 	.short	(.L_21 - .L_20)
	.align		4
.L_20:
        /*0010*/ 	.word	index@($__internal_2_$__cuda_sm10x_tcgen05_guardrail_trap_unallocated_columns_being_dealloced)
        /*0014*/ 	.word	0x00000000


	//----- nvinfo : EIATTR_FRAME_SIZE
	.align		4
.L_21:
        /*0018*/ 	.byte	0x04, 0x11
        /*001a*/ 	.short	(.L_23 - .L_22)
	.align		4
.L_22:
        /*001c*/ 	.word	index@($__internal_1_$__cuda_sm10x_tcgen05_guardrail_trap_phase_invalid_during_alloc)
        /*0020*/ 	.word	0x00000000


	//----- nvinfo : EIATTR_FRAME_SIZE
	.align		4
.L_23:
        /*0024*/ 	.byte	0x04, 0x11
        /*0026*/ 	.short	(.L_25 - .L_24)
	.align		4
.L_24:
        /*0028*/ 	.word	index@($__internal_0_$__cuda_sm10x_tcgen05_guardrail_trap_col_being_dealloced_not_returned_by_alloc)
        /*002c*/ 	.word	0x00000000


	//----- nvinfo : EIATTR_FRAME_SIZE
	.align		4
.L_25:
        /*0030*/ 	.byte	0x04, 0x11
        /*0032*/ 	.short	(.L_27 - .L_26)
	.align		4
.L_26:
        /*0034*/ 	.word	index@(_ZN7cutlass13device_kernelINS_4gemm6kernel13GemmUniversalIN4cute5tupleIJiiiiEEENS1_10collective13CollectiveMmaINS1_35MainloopSm100TmaUmmaWarpSpecializedILi4ELi2ELi4ENS5_IJNS4_1CILi2EEESB_NSA_ILi1EEEEEEEENS5_IJNSA_ILi128EEESF_SF_EEENS_6half_tENS5_IJlSC_lEEESH_SI_NS4_8TiledMMAINS4_8MMA_AtomIJNS4_26SM100_MMA_F16BF16_2x1SM_SSISH_SH_fLi128ELi128ELNS4_4UMMA5MajorE0ELSN_0ELNSM_7ScaleInE0ELSO_0EEEEEENS4_6LayoutINS5_IJSC_SC_SC_EEENS5_IJNSA_ILi0EEEST_ST_EEEEENS5_IJNS4_10UnderscoreESW_SW_EEEEENS4_28SM100_TMA_2SM_LOAD_MULTICASTENS4_14ComposedLayoutINS4_7SwizzleILi3ELi4ELi3EEENS4_18smem_ptr_flag_bitsILi16EEENSR_INS5_IJNSA_ILi8EEENSA_ILi64EEEEEENS5_IJS16_SC_EEEEEEEvNS4_8identityENS4_18SM100_TMA_2SM_LOADES1A_vS1B_EENS_8epilogue10collective18CollectiveEpilogueINS1E_23Sm100TmaWarpSpecializedILi4ELi2ELi16ELb1ELb0EEEJNS5_IJS16_SF_SF_EEENS5_IJNSR_IS16_SC_EENSR_INS5_IJNSA_ILi16EEESB_EEENS5_IJSC_S16_EEEEEEEESH_SI_SH_SI_NS1E_6fusion15FusionCallbacksIS1I_NS1Q_17LinearCombinationISH_fSH_fLNS_15FloatRoundStyleE2EEES1J_S1P_JEEENS4_5SM1004TMEM4LOAD26SM100_TMEM_LOAD_32dp32b16xENS4_13SM90_TMA_LOADENS10_INS11_ILi1ELi4ELi3EEES14_NSR_INS5_IJS15_S1L_EEENS5_IJS1L_SC_EEEEEEENS4_39AutoVectorizingCopyWithAssumedAlignmentILi128EEENS4_14SM90_TMA_STOREES25_S27_S27_EEEvvEEEEvNT_6ParamsE)
        /*0038*/ 	.word	0x00000000


	//----- nvinfo : EIATTR_MIN_STACK_SIZE
	.align		4
.L_27:
        /*003c*/ 	.byte	0x04, 0x12
        /*003e*/ 	.short	(.L_29 - .L_28)
	.align		4
.L_28:
        /*0040*/ 	.word	index@(_ZN7cutlass13device_kernelINS_4gemm6kernel13GemmUniversalIN4cute5tupleIJiiiiEEENS1_10collective13CollectiveMmaINS1_35MainloopSm100TmaUmmaWarpSpecializedILi4ELi2ELi4ENS5_IJNS4_1CILi2EEESB_NSA_ILi1EEEEEEEENS5_IJNSA_ILi128EEESF_SF_EEENS_6half_tENS5_IJlSC_lEEESH_SI_NS4_8TiledMMAINS4_8MMA_AtomIJNS4_26SM100_MMA_F16BF16_2x1SM_SSISH_SH_fLi128ELi128ELNS4_4UMMA5MajorE0ELSN_0ELNSM_7ScaleInE0ELSO_0EEEEEENS4_6LayoutINS5_IJSC_SC_SC_EEENS5_IJNSA_ILi0EEEST_ST_EEEEENS5_IJNS4_10UnderscoreESW_SW_EEEEENS4_28SM100_TMA_2SM_LOAD_MULTICASTENS4_14ComposedLayoutINS4_7SwizzleILi3ELi4ELi3EEENS4_18smem_ptr_flag_bitsILi16EEENSR_INS5_IJNSA_ILi8EEENSA_ILi64EEEEEENS5_IJS16_SC_EEEEEEEvNS4_8identityENS4_18SM100_TMA_2SM_LOADES1A_vS1B_EENS_8epilogue10collective18CollectiveEpilogueINS1E_23Sm100TmaWarpSpecializedILi4ELi2ELi16ELb1ELb0EEEJNS5_IJS16_SF_SF_EEENS5_IJNSR_IS16_SC_EENSR_INS5_IJNSA_ILi16EEESB_EEENS5_IJSC_S16_EEEEEEEESH_SI_SH_SI_NS1E_6fusion15FusionCallbacksIS1I_NS1Q_17LinearCombinationISH_fSH_fLNS_15FloatRoundStyleE2EEES1J_S1P_JEEENS4_5SM1004TMEM4LOAD26SM100_TMEM_LOAD_32dp32b16xENS4_13SM90_TMA_LOADENS10_INS11_ILi1ELi4ELi3EEES14_NSR_INS5_IJS15_S1L_EEENS5_IJS1L_SC_EEEEEEENS4_39AutoVectorizingCopyWithAssumedAlignmentILi128EEENS4_14SM90_TMA_STOREES25_S27_S27_EEEvvEEEEvNT_6ParamsE)
        /*0044*/ 	.word	0x00000000
.L_29:


//--------------------- .nv.compat                --------------------------
	.section	.nv.compat,"",@"SHT_CUDA_COMPAT_INFO"
	.align	4
        /*0000*/ 	.byte	0x02, 0x09, 0x01, 0x00, 0x02, 0x02, 0x02, 0x00, 0x02, 0x05, 0x05, 0x00, 0x03, 0x07, 0x01, 0x01
        /*0010*/ 	.byte	0x02, 0x03, 0x01, 0x00, 0x02, 0x06, 0x01, 0x00, 0x04, 0x0b, 0x08, 0x00, 0x09, 0x00, 0x00, 0x00
        /*0020*/ 	.byte	0x00, 0x00, 0x00, 0x00


//--------------------- .nv.info._ZN7cutlass13device_kernelINS_4gemm6kernel13GemmUniversalIN4cute5tupleIJiiiiEEENS1_10collective13CollectiveMmaINS1_35MainloopSm100TmaUmmaWarpSpecializedILi4ELi2ELi4ENS5_IJNS4_1CILi2EEESB_NSA_ILi1EEEEEEEENS5_IJNSA_ILi128EEESF_SF_EEENS_6half_tENS5_IJlSC_lEEESH_SI_NS4_8TiledMMAINS4_8MMA_AtomIJNS4_26SM100_MMA_F16BF16_2x1SM_SSISH_SH_fLi128ELi128ELNS4_4UMMA5MajorE0ELSN_0ELNSM_7ScaleInE0ELSO_0EEEEEENS4_6LayoutINS5_IJSC_SC_SC_EEENS5_IJNSA_ILi0EEEST_ST_EEEEENS5_IJNS4_10UnderscoreESW_SW_EEEEENS4_28SM100_TMA_2SM_LOAD_MULTICASTENS4_14ComposedLayoutINS4_7SwizzleILi3ELi4ELi3EEENS4_18smem_ptr_flag_bitsILi16EEENSR_INS5_IJNSA_ILi8EEENSA_ILi64EEEEEENS5_IJS16_SC_EEEEEEEvNS4_8identityENS4_18SM100_TMA_2SM_LOADES1A_vS1B_EENS_8epilogue10collective18CollectiveEpilogueINS1E_23Sm100TmaWarpSpecializedILi4ELi2ELi16ELb1ELb0EEEJNS5_IJS16_SF_SF_EEENS5_IJNSR_IS16_SC_EENSR_INS5_IJNSA_ILi16EEESB_EEENS5_IJSC_S16_EEEEEEEESH_SI_SH_SI_NS1E_6fusion15FusionCallbacksIS1I_NS1Q_17LinearCombinationISH_fSH_fLNS_15FloatRoundStyleE2EEES1J_S1P_JEEENS4_5SM1004TMEM4LOAD26SM100_TMEM_LOAD_32dp32b16xENS4_13SM90_TMA_LOADENS10_INS11_ILi1ELi4ELi3EEES14_NSR_INS5_IJS15_S1L_EEENS5_IJS1L_SC_EEEEEEENS4_39AutoVectorizingCopyWithAssumedAlignmentILi128EEENS4_14SM90_TMA_STOREES25_S27_S27_EEEvvEEEEvNT_6ParamsE --------------------------
	.section	.nv.info._ZN7cutlass13device_kernelINS_4gemm6kernel13GemmUniversalIN4cute5tupleIJiiiiEEENS1_10collective13CollectiveMmaINS1_35MainloopSm100TmaUmmaWarpSpecializedILi4ELi2ELi4ENS5_IJNS4_1CILi2EEESB_NSA_ILi1EEEEEEEENS5_IJNSA_ILi128EEESF_SF_EEENS_6half_tENS5_IJlSC_lEEESH_SI_NS4_8TiledMMAINS4_8MMA_AtomIJNS4_26SM100_MMA_F16BF16_2x1SM_SSISH_SH_fLi128ELi128ELNS4_4UMMA5MajorE0ELSN_0ELNSM_7ScaleInE0ELSO_0EEEEEENS4_6LayoutINS5_IJSC_SC_SC_EEENS5_IJNSA_ILi0EEEST_ST_EEEEENS5_IJNS4_10UnderscoreESW_SW_EEEEENS4_28SM100_TMA_2SM_LOAD_MULTICASTENS4_14ComposedLayoutINS4_7SwizzleILi3ELi4ELi3EEENS4_18smem_ptr_flag_bitsILi16EEENSR_INS5_IJNSA_ILi8EEENSA_ILi64EEEEEENS5_IJS16_SC_EEEEEEEvNS4_8identityENS4_18SM100_TMA_2SM_LOADES1A_vS1B_EENS_8epilogue10collective18CollectiveEpilogueINS1E_23Sm100TmaWarpSpecializedILi4ELi2ELi16ELb1ELb0EEEJNS5_IJS16_SF_SF_EEENS5_IJNSR_IS16_SC_EENSR_INS5_IJNSA_ILi16EEESB_EEENS5_IJSC_S16_EEEEEEEESH_SI_SH_SI_NS1E_6fusion15FusionCallbacksIS1I_NS1Q_17LinearCombinationISH_fSH_fLNS_15FloatRoundStyleE2EEES1J_S1P_JEEENS4_5SM1004TMEM4LOAD26SM100_TMEM_LOAD_32dp32b16xENS4_13SM90_TMA_LOADENS10_INS11_ILi1ELi4ELi3EEES14_NSR_INS5_IJS15_S1L_EEENS5_IJS1L_SC_EEEEEEENS4_39AutoVectorizingCopyWithAssumedAlignmentILi128EEENS4_14SM90_TMA_STOREES25_S27_S27_EEEvvEEEEvNT_6ParamsE,"",@"SHT_CUDA_INFO"
	.sectionflags	@""
	.align	4


	//----- nvinfo : EIATTR_CUDA_API_VERSION
	.align		4
        /*0000*/ 	.byte	0x04, 0x37
        /*0002*/ 	.short	(.L_31 - .L_30)
.L_30:
        /*0004*/ 	.word	0x00000082


	//----- nvinfo : EIATTR_KPARAM_INFO
	.align		4
.L_31:
        /*0008*/ 	.byte	0x04, 0x17
        /*000a*/ 	.short	(.L_33 - .L_32)
.L_32:
        /*000c*/ 	.word	0x00000000
        /*0010*/ 	.short	0x0000
        /*0012*/ 	.short	0x0000
        /*0014*/ 	.byte	0x00, 0xf0, 0x01, 0x20


	//----- nvinfo : EIATTR_AT_ENTRY_FRAGMENTS
	.align		4
.L_33:
        /*0018*/ 	.byte	0x04, 0x4f
        /*001a*/ 	.short	(.L_35 - .L_34)


	//   ....[0]....
.L_34:
        /*001c*/ 	.word	0x00000007


	//----- nvinfo : EIATTR_RESERVED_SMEM_USED
	.align		4
.L_35:
        /*0020*/ 	.byte	0x01, 0x41
	.zero		2


	//----- nvinfo : EIATTR_SPARSE_MMA_MASK
	.align		4
        /*0024*/ 	.byte	0x03, 0x50
        /*0026*/ 	.short	0x0000


	//----- nvinfo : EIATTR_TCGEN05_2CTA_USED
	.align		4
        /*0028*/ 	.byte	0x01, 0x52
	.zero		2


	//----- nvinfo : EIATTR_MAXREG_COUNT
	.align		4
        /*002c*/ 	.byte	0x03, 0x1b
        /*002e*/ 	.short	0x00ff


	//----- nvinfo : EIATTR_NUM_BARRIERS
	.align		4
        /*0030*/ 	.byte	0x02, 0x4c
        /*0032*/ 	.byte	0x07
	.zero		1


	//----- nvinfo : EIATTR_EXTERNS
	.align		4
        /*0034*/ 	.byte	0x04, 0x0f
        /*0036*/ 	.short	(.L_37 - .L_36)


	//   ....[0]....
	.align		4
.L_36:
        /*0038*/ 	.word	index@(__assertfail)


	//----- nvinfo : EIATTR_MERCURY_ISA_VERSION
	.align		4
.L_37:
        /*003c*/ 	.byte	0x03, 0x5f
        /*003e*/ 	.short	0x0101


	//----- nvinfo : EIATTR_INT_WARP_WIDE_INSTR_OFFSETS
	.align		4
        /*0040*/ 	.byte	0x04, 0x31
        /*0042*/ 	.short	(.L_39 - .L_38)


	//   ....[0]....
.L_38:
        /*0044*/ 	.word	0x00000d70


	//   ....[1]....
        /*0048*/ 	.word	0x00000e10


	//   ....[2]....
        /*004c*/ 	.word	0x000046b0


	//   ....[3]....
        /*0050*/ 	.word	0x000046e0


	//   ....[4]....
        /*0054*/ 	.word	0x00004700


	//   ....[5]....
        /*0058*/ 	.word	0x00005240


	//   ....[6]....
        /*005c*/ 	.word	0x000052e0


	//   ....[7]....
        /*0060*/ 	.word	0x000053a0


	//   ....[8]....
        /*0064*/ 	.word	0x00005410


	//   ....[9]....
        /*0068*/ 	.word	0x000054d0


	//   ....[10]....
        /*006c*/ 	.word	0x00005570


	//   ....[11]....
        /*0070*/ 	.word	0x000055e0


	//   ....[12]....
        /*0074*/ 	.word	0x000056a0


	//   ....[13]....
        /*0078*/ 	.word	0x00005740


	//   ....[14]....
        /*007c*/ 	.word	0x000057e0


	//   ....[15]....
        /*0080*/ 	.word	0x000058d0


	//   ....[16]....
        /*0084*/ 	.word	0x000059a0


	//----- nvinfo : EIATTR_COOP_GROUP_MASK_REGIDS
	.align		4
.L_39:
        /*0088*/ 	.byte	0x04, 0x29
        /*008a*/ 	.short	(.L_41 - .L_40)


	//   ....[0]....
.L_40:
        /*008c*/ 	.word	0xffffffff


	//   ....[1]....
        /*0090*/ 	.word	0xffffffff


	//   ....[2]....
        /*0094*/ 	.word	0xffffffff


	//   ....[3]....
        /*0098*/ 	.word	0xffffffff


	//   ....[4]....
        /*009c*/ 	.word	0xffffffff


	//   ....[5]....
        /*00a0*/ 	.word	0xffffffff


	//   ....[6]....
        /*00a4*/ 	.word	0xffffffff


	//   ....[7]....
        /*00a8*/ 	.word	0xffffffff


	//   ....[8]....
        /*00ac*/ 	.word	0xffffffff


	//   ....[9]....
        /*00b0*/ 	.word	0xffffffff


	//   ....[10]....
        /*00b4*/ 	.word	0xffffffff


	//   ....[11]....
        /*00b8*/ 	.word	0xffffffff


	//   ....[12]....
        /*00bc*/ 	.word	0xffffffff


	//   ....[13]....
        /*00c0*/ 	.word	0xffffffff


	//----- nvinfo : EIATTR_COOP_GROUP_INSTR_OFFSETS
	.align		4
.L_41:
        /*00c4*/ 	.byte	0x04, 0x28
        /*00c6*/ 	.short	(.L_43 - .L_42)


	//   ....[0]....
.L_42:
        /*00c8*/ 	.word	0x000000b0


	//   ....[1]....
        /*00cc*/ 	.word	0x00000520


	//   ....[2]....
        /*00d0*/ 	.word	0x000006e0


	//   ....[3]....
        /*00d4*/ 	.word	0x00000870


	//   ....[4]....
        /*00d8*/ 	.word	0x00000960


	//   ....[5]....
        /*00dc*/ 	.word	0x00000ac0


	//   ....[6]....
        /*00e0*/ 	.word	0x00000c50


	//   ....[7]....
        /*00e4*/ 	.word	0x00000e90


	//   ....[8]....
        /*00e8*/ 	.word	0x00002420


	//   ....[9]....
        /*00ec*/ 	.word	0x000032d0


	//   ....[10]....
        /*00f0*/ 	.word	0x000037a0


	//   ....[11]....
        /*00f4*/ 	.word	0x000037d0


	//   ....[12]....
        /*00f8*/ 	.word	0x000045b0


	//   ....[13]....
        /*00fc*/ 	.word	0x000047c0


	//----- nvinfo : EIATTR_VRC_CTA_INIT_COUNT
	.align		4
.L_43:
        /*0100*/ 	.byte	0x02, 0x4a
        /*0102*/ 	.byte	0x80
	.zero		1


	//----- nvinfo : EIATTR_SYSCALL_OFFSETS
	.align		4
        /*0104*/ 	.byte	0x04, 0x46
        /*0106*/ 	.short	(.L_45 - .L_44)


	//   ....[0]....
.L_44:
        /*0108*/ 	.word	0x00006540


	//   ....[1]....
        /*010c*/ 	.word	0x00006630


	//   ....[2]....
        /*0110*/ 	.word	0x00006dd0


	//   ....[3]....
        /*0114*/ 	.word	0x00007700


	//   ....[4]....
        /*0118*/ 	.word	0x00007fd0


	//   ....[5]....
        /*011c*/ 	.word	0x000088a0


	//----- nvinfo : EIATTR_MBARRIER_INSTR_OFFSETS
	.align		4
.L_45:
        /*0120*/ 	.byte	0x04, 0x39
        /*0122*/ 	.short	(.L_47 - .L_46)


	//   ....[0]....
.L_46:
        /*0124*/ 	.word	0x00000650
        /*0128*/ 	.word	0x000000ff
        /*012c*/ 	.word	0x00000000
        /*0130*/ 	.short	0x0100
        /*0132*/ 	.byte	0x04
	.zero		1


	//   ....[1]....
        /*0134*/ 	.word	0x00000660
        /*0138*/ 	.word	0x000000ff
        /*013c*/ 	.word	0x00000020
        /*0140*/ 	.short	0x0100
        /*0142*/ 	.byte	0x04
	.zero		1


	//   ....[2]....
        /*0144*/ 	.word	0x00000670
        /*0148*/ 	.word	0x000000ff
        /*014c*/ 	.word	0x00000008
        /*0150*/ 	.short	0x0100
        /*0152*/ 	.byte	0x04
	.zero		1


	//   ....[3]....
        /*0154*/ 	.word	0x00000680
        /*0158*/ 	.word	0x000000ff
        /*015c*/ 	.word	0x00000028
        /*0160*/ 	.short	0x0100
        /*0162*/ 	.byte	0x04
	.zero		1


	//   ....[4]....
        /*0164*/ 	.word	0x00000690
        /*0168*/ 	.word	0x000000ff
        /*016c*/ 	.word	0x00000010
        /*0170*/ 	.short	0x0100
        /*0172*/ 	.byte	0x04
	.zero		1


	//   ....[5]....
        /*0174*/ 	.word	0x000006a0
        /*0178*/ 	.word	0x000000ff
        /*017c*/ 	.word	0x00000030
        /*0180*/ 	.short	0x0100
        /*0182*/ 	.byte	0x04
	.zero		1


	//   ....[6]....
        /*0184*/ 	.word	0x000006b0
        /*0188*/ 	.word	0x000000ff
        /*018c*/ 	.word	0x00000018
        /*0190*/ 	.short	0x0100
        /*0192*/ 	.byte	0x04
	.zero		1


	//   ....[7]....
        /*0194*/ 	.word	0x000006c0
        /*0198*/ 	.word	0x000000ff
        /*019c*/ 	.word	0x00000038
        /*01a0*/ 	.short	0x0100
        /*01a2*/ 	.byte	0x04
	.zero		1


	//   ....[8]....
        /*01a4*/ 	.word	0x000007e0
        /*01a8*/ 	.word	0x000000ff
        /*01ac*/ 	.word	0x00000040
        /*01b0*/ 	.short	0x0100
        /*01b2*/ 	.byte	0x04
	.zero		1


	//   ....[9]....
        /*01b4*/ 	.word	0x000007f0
        /*01b8*/ 	.word	0x000000ff
        /*01bc*/ 	.word	0x00000060
        /*01c0*/ 	.short	0x0100
        /*01c2*/ 	.byte	0x04
	.zero		1


	//   ....[10]....
        /*01c4*/ 	.word	0x00000800
        /*01c8*/ 	.word	0x000000ff
        /*01cc*/ 	.word	0x00000048
        /*01d0*/ 	.short	0x0100
        /*01d2*/ 	.byte	0x04
	.zero		1


	//   ....[11]....
        /*01d4*/ 	.word	0x00000810
        /*01d8*/ 	.word	0x000000ff
        /*01dc*/ 	.word	0x00000068
        /*01e0*/ 	.short	0x0100
        /*01e2*/ 	.byte	0x04
	.zero		1


	//   ....[12]....
        /*01e4*/ 	.word	0x00000820
        /*01e8*/ 	.word	0x000000ff
        /*01ec*/ 	.word	0x00000050
        /*01f0*/ 	.short	0x0100
        /*01f2*/ 	.byte	0x04
	.zero		1


	//   ....[13]....
        /*01f4*/ 	.word	0x00000830
        /*01f8*/ 	.word	0x000000ff
        /*01fc*/ 	.word	0x00000070
        /*0200*/ 	.short	0x0100
        /*0202*/ 	.byte	0x04
	.zero		1


	//   ....[14]....
        /*0204*/ 	.word	0x00000840
        /*0208*/ 	.word	0x000000ff
        /*020c*/ 	.word	0x00000058
        /*0210*/ 	.short	0x0100
        /*0212*/ 	.byte	0x04
	.zero		1


	//   ....[15]....
        /*0214*/ 	.word	0x00000850
        /*0218*/ 	.word	0x000000ff
        /*021c*/ 	.word	0x00000078
        /*0220*/ 	.short	0x0100
        /*0222*/ 	.byte	0x04
	.zero		1


	//   ....[16]....
        /*0224*/ 	.word	0x00000930
        /*0228*/ 	.word	0x000000ff
        /*022c*/ 	.word	0x00000080
        /*0230*/ 	.short	0x0100
        /*0232*/ 	.byte	0x06
	.zero		1


	//   ....[17]....
        /*0234*/ 	.word	0x00000940
        /*0238*/ 	.word	0x000000ff
        /*023c*/ 	.word	0x00000088
        /*0240*/ 	.short	0x0100
        /*0242*/ 	.byte	0x06
	.zero		1


	//   ....[18]....
        /*0244*/ 	.word	0x00000a70
        /*0248*/ 	.word	0x000000ff
        /*024c*/ 	.word	0x00000090
        /*0250*/ 	.short	0x0100
        /*0252*/ 	.byte	0x06
	.zero		1


	//   ....[19]....
        /*0254*/ 	.word	0x00000a80
        /*0258*/ 	.word	0x000000ff
        /*025c*/ 	.word	0x000000a0
        /*0260*/ 	.short	0x0100
        /*0262*/ 	.byte	0x06
	.zero		1


	//   ....[20]....
        /*0264*/ 	.word	0x00000a90
        /*0268*/ 	.word	0x000000ff
        /*026c*/ 	.word	0x00000098
        /*0270*/ 	.short	0x0100
        /*0272*/ 	.byte	0x06
	.zero		1


	//   ....[21]....
        /*0274*/ 	.word	0x00000aa0
        /*0278*/ 	.word	0x000000ff
        /*027c*/ 	.word	0x000000a8
        /*0280*/ 	.short	0x0100
        /*0282*/ 	.byte	0x06
	.zero		1


	//   ....[22]....
        /*0284*/ 	.word	0x00000bc0
        /*0288*/ 	.word	0x000000ff
        /*028c*/ 	.word	0x000000b0
        /*0290*/ 	.short	0x0100
        /*0292*/ 	.byte	0x04
	.zero		1


	//   ....[23]....
        /*0294*/ 	.word	0x00000bd0
        /*0298*/ 	.word	0x000000ff
        /*029c*/ 	.word	0x000000d0
        /*02a0*/ 	.short	0x0100
        /*02a2*/ 	.byte	0x04
	.zero		1


	//   ....[24]....
        /*02a4*/ 	.word	0x00000be0
        /*02a8*/ 	.word	0x000000ff
        /*02ac*/ 	.word	0x000000b8
        /*02b0*/ 	.short	0x0100
        /*02b2*/ 	.byte	0x04
	.zero		1


	//   ....[25]....
        /*02b4*/ 	.word	0x00000bf0
        /*02b8*/ 	.word	0x000000ff
        /*02bc*/ 	.word	0x000000d8
        /*02c0*/ 	.short	0x0100
        /*02c2*/ 	.byte	0x04
	.zero		1


	//   ....[26]....
        /*02c4*/ 	.word	0x00000c00
        /*02c8*/ 	.word	0x000000ff
        /*02cc*/ 	.word	0x000000c0
        /*02d0*/ 	.short	0x0100
        /*02d2*/ 	.byte	0x04
	.zero		1


	//   ....[27]....
        /*02d4*/ 	.word	0x00000c10
        /*02d8*/ 	.word	0x000000ff
        /*02dc*/ 	.word	0x000000e0
        /*02e0*/ 	.short	0x0100
        /*02e2*/ 	.byte	0x04
	.zero		1


	//   ....[28]....
        /*02e4*/ 	.word	0x00000c20
        /*02e8*/ 	.word	0x000000ff
        /*02ec*/ 	.word	0x000000c8
        /*02f0*/ 	.short	0x0100
        /*02f2*/ 	.byte	0x04
	.zero		1


	//   ....[29]....
        /*02f4*/ 	.word	0x00000c30
        /*02f8*/ 	.word	0x000000ff
        /*02fc*/ 	.word	0x000000e8
        /*0300*/ 	.short	0x0100
        /*0302*/ 	.byte	0x04
	.zero		1


	//   ....[30]....
        /*0304*/ 	.word	0x00000d20
        /*0308*/ 	.word	0x000000ff
        /*030c*/ 	.word	0x000000f0
        /*0310*/ 	.short	0x0100
        /*0312*/ 	.byte	0x04
	.zero		1


	//   ....[31]....
        /*0314*/ 	.word	0x00000d30
        /*0318*/ 	.word	0x000000ff
        /*031c*/ 	.word	0x00000100
        /*0320*/ 	.short	0x0100
        /*0322*/ 	.byte	0x04
	.zero		1


	//   ....[32]....
        /*0324*/ 	.word	0x00000d40
        /*0328*/ 	.word	0x000000ff
        /*032c*/ 	.word	0x000000f8
        /*0330*/ 	.short	0x0100
        /*0332*/ 	.byte	0x04
	.zero		1


	//   ....[33]....
        /*0334*/ 	.word	0x00000d50
        /*0338*/ 	.word	0x000000ff
        /*033c*/ 	.word	0x00000108
        /*0340*/ 	.short	0x0100
        /*0342*/ 	.byte	0x04
	.zero		1


	//   ....[34]....
        /*0344*/ 	.word	0x00000e50
        /*0348*/ 	.word	0x000000ff
        /*034c*/ 	.word	0x00000110
        /*0350*/ 	.short	0x0100
        /*0352*/ 	.byte	0x06
	.zero		1


	//   ....[35]....
        /*0354*/ 	.word	0x00001a00
        /*0358*/ 	.word	0x00000000
        /*035c*/ 	.word	0x00000100
        /*0360*/ 	.short	0x010a
        /*0362*/ 	.byte	0xff
	.zero		1


	//   ....[36]....
        /*0364*/ 	.word	0x00001a30
        /*0368*/ 	.word	0x00000000
        /*036c*/ 	.word	0x000000f0
        /*0370*/ 	.short	0x0101
        /*0372*/ 	.byte	0xff
	.zero		1


	//   ....[37]....
        /*0374*/ 	.word	0x00001af0
        /*0378*/ 	.word	0x000000ff
        /*037c*/ 	.word	0x00000020
        /*0380*/ 	.short	0x010a
        /*0382*/ 	.byte	0x04
	.zero		1


	//   ....[38]....
        /*0384*/ 	.word	0x00001bc0
        /*0388*/ 	.word	0x000000ff
        /*038c*/ 	.word	0x00000020
        /*0390*/ 	.short	0x010a
        /*0392*/ 	.byte	0x05
	.zero		1


	//   ....[39]....
        /*0394*/ 	.word	0x00001d20
        /*0398*/ 	.word	0x000000ff
        /*039c*/ 	.word	0x00000020
        /*03a0*/ 	.short	0x010a
        /*03a2*/ 	.byte	0x04
	.zero		1


	//   ....[40]....
        /*03a4*/ 	.word	0x00001fb0
        /*03a8*/ 	.word	0x000000ff
        /*03ac*/ 	.word	0x00000088
        /*03b0*/ 	.short	0x0101
        /*03b2*/ 	.byte	0x15
	.zero		1


	//   ....[41]....
        /*03b4*/ 	.word	0x00001fd0
        /*03b8*/ 	.word	0x000000ff
        /*03bc*/ 	.word	0x00000020
        /*03c0*/ 	.short	0x010a
        /*03c2*/ 	.byte	0x04
	.zero		1


	//   ....[42]....
        /*03c4*/ 	.word	0x00002050
        /*03c8*/ 	.word	0x000000ff
        /*03cc*/ 	.word	0x00000020
        /*03d0*/ 	.short	0x010a
        /*03d2*/ 	.byte	0x06
	.zero		1


	//   ....[43]....
        /*03d4*/ 	.word	0x00002190
        /*03d8*/ 	.word	0x000000ff
        /*03dc*/ 	.word	0x00000020
        /*03e0*/ 	.short	0x010a
        /*03e2*/ 	.byte	0x04
	.zero		1


	//   ....[44]....
        /*03e4*/ 	.word	0x00002450
        /*03e8*/ 	.word	0x00000003
        /*03ec*/ 	.word	0x00000090
        /*03f0*/ 	.short	0x010a
        /*03f2*/ 	.byte	0xff
	.zero		1


	//   ....[45]....
        /*03f4*/ 	.word	0x000025a0
        /*03f8*/ 	.word	0x00000000
        /*03fc*/ 	.word	0x00000000
        /*0400*/ 	.short	0x0101
        /*0402*/ 	.byte	0xff
	.zero		1


	//   ....[46]....
        /*0404*/ 	.word	0x00002b50
        /*0408*/ 	.word	0x000000ff
        /*040c*/ 	.word	0x00000000
        /*0410*/ 	.short	0x010a
        /*0412*/ 	.byte	0x04
	.zero		1


	//   ....[47]....
        /*0414*/ 	.word	0x00002be0
        /*0418*/ 	.word	0x000000ff
        /*041c*/ 	.word	0x00000000
        /*0420*/ 	.short	0x010a
        /*0422*/ 	.byte	0x05
	.zero		1


	//   ....[48]....
        /*0424*/ 	.word	0x00002c70
        /*0428*/ 	.word	0x000000ff
        /*042c*/ 	.word	0x00000000
        /*0430*/ 	.short	0x010a
        /*0432*/ 	.byte	0x05
	.zero		1


	//   ....[49]....
        /*0434*/ 	.word	0x00002d10
        /*0438*/ 	.word	0x00000000
        /*043c*/ 	.word	0x00000000
        /*0440*/ 	.short	0x010a
        /*0442*/ 	.byte	0xff
	.zero		1


	//   ....[50]....
        /*0444*/ 	.word	0x00002e30
        /*0448*/ 	.word	0x00000002
        /*044c*/ 	.word	0x000000f0
        /*0450*/ 	.short	0x010a
        /*0452*/ 	.byte	0xff
	.zero		1


	//   ....[51]....
        /*0454*/ 	.word	0x00002ea0
        /*0458*/ 	.word	0x00000002
        /*045c*/ 	.word	0x00000000
        /*0460*/ 	.short	0x0101
        /*0462*/ 	.byte	0xff
	.zero		1


	//   ....[52]....
        /*0464*/ 	.word	0x00002ec0
        /*0468*/ 	.word	0x000000ff
        /*046c*/ 	.word	0x000000a0
        /*0470*/ 	.short	0x010a
        /*0472*/ 	.byte	0x04
	.zero		1


	//   ....[53]....
        /*0474*/ 	.word	0x00002fe0
        /*0478*/ 	.word	0x00000002
        /*047c*/ 	.word	0x00000090
        /*0480*/ 	.short	0x010a
        /*0482*/ 	.byte	0xff
	.zero		1


	//   ....[54]....
        /*0484*/ 	.word	0x000030e0
        /*0488*/ 	.word	0x00000002
        /*048c*/ 	.word	0x00000000
        /*0490*/ 	.short	0x0101
        /*0492*/ 	.byte	0xff
	.zero		1


	//   ....[55]....
        /*0494*/ 	.word	0x00003170
        /*0498*/ 	.word	0x000000ff
        /*049c*/ 	.word	0x000000a0
        /*04a0*/ 	.short	0x0106
        /*04a2*/ 	.byte	0x04
	.zero		1


	//   ....[56]....
        /*04a4*/ 	.word	0x00003190
        /*04a8*/ 	.word	0x000000ff
        /*04ac*/ 	.word	0x000000a0
        /*04b0*/ 	.short	0x010a
        /*04b2*/ 	.byte	0x04
	.zero		1


	//   ....[57]....
        /*04b4*/ 	.word	0x00003220
        /*04b8*/ 	.word	0x000000ff
        /*04bc*/ 	.word	0x000000a0
        /*04c0*/ 	.short	0x0106
        /*04c2*/ 	.byte	0x07
	.zero		1


	//   ....[58]....
        /*04c4*/ 	.word	0x00003260
        /*04c8*/ 	.word	0x00000000
        /*04cc*/ 	.word	0x000000a0
        /*04d0*/ 	.short	0x010a
        /*04d2*/ 	.byte	0xff
	.zero		1


	//   ....[59]....
        /*04d4*/ 	.word	0x000034a0
        /*04d8*/ 	.word	0x000000ff
        /*04dc*/ 	.word	0x00000008
        /*04e0*/ 	.short	0x010a
        /*04e2*/ 	.byte	0x05
	.zero		1


	//   ....[60]....
        /*04e4*/ 	.word	0x000034c0
        /*04e8*/ 	.word	0x000000ff
        /*04ec*/ 	.word	0x00000008
        /*04f0*/ 	.short	0x010a
        /*04f2*/ 	.byte	0x05
	.zero		1


	//   ....[61]....
        /*04f4*/ 	.word	0x00003650
        /*04f8*/ 	.word	0x000000ff
        /*04fc*/ 	.word	0x00000008
        /*0500*/ 	.short	0x010a
        /*0502*/ 	.byte	0x05
	.zero		1


	//   ....[62]....
        /*0504*/ 	.word	0x00003670
        /*0508*/ 	.word	0x000000ff
        /*050c*/ 	.word	0x00000008
        /*0510*/ 	.short	0x010a
        /*0512*/ 	.byte	0x05
	.zero		1


	//   ....[63]....
        /*0514*/ 	.word	0x00003730
        /*0518*/ 	.word	0x000000ff
        /*051c*/ 	.word	0x00000000
        /*0520*/ 	.short	0x0101
        /*0522*/ 	.byte	0x04
	.zero		1


	//   ....[64]....
        /*0524*/ 	.word	0x00003af0
        /*0528*/ 	.word	0x00000000
        /*052c*/ 	.word	0x00000090
        /*0530*/ 	.short	0x010a
        /*0532*/ 	.byte	0xff
	.zero		1


	//   ....[65]....
        /*0534*/ 	.word	0x00003bb0
        /*0538*/ 	.word	0x00000000
        /*053c*/ 	.word	0x00000000
        /*0540*/ 	.short	0x0101
        /*0542*/ 	.byte	0xff
	.zero		1


	//   ....[66]....
        /*0544*/ 	.word	0x00003c70
        /*0548*/ 	.word	0x000000ff
        /*054c*/ 	.word	0x00000000
        /*0550*/ 	.short	0x010a
        /*0552*/ 	.byte	0x04
	.zero		1


	//   ....[67]....
        /*0554*/ 	.word	0x00003c80
        /*0558*/ 	.word	0x000000ff
        /*055c*/ 	.word	0x000000d0
        /*0560*/ 	.short	0x010a
        /*0562*/ 	.byte	0x2e
	.zero		1


	//   ....[68]....
        /*0564*/ 	.word	0x00003d30
        /*0568*/ 	.word	0x000000ff
        /*056c*/ 	.word	0x00000000
        /*0570*/ 	.short	0x010a
        /*0572*/ 	.byte	0x07
	.zero		1


	//   ....[69]....
        /*0574*/ 	.word	0x00003e60
        /*0578*/ 	.word	0x000000ff
        /*057c*/ 	.word	0x00000000
        /*0580*/ 	.short	0x010a
        /*0582*/ 	.byte	0x04
	.zero		1


	//   ....[70]....
        /*0584*/ 	.word	0x000042a0
        /*0588*/ 	.word	0x000000ff
        /*058c*/ 	.word	0x00000000
        /*0590*/ 	.short	0x010a
        /*0592*/ 	.byte	0x04
	.zero		1


	//   ....[71]....
        /*0594*/ 	.word	0x00004330
        /*0598*/ 	.word	0x000000ff
        /*059c*/ 	.word	0x00000000
        /*05a0*/ 	.short	0x010a
        /*05a2*/ 	.byte	0x05
	.zero		1


	//   ....[72]....
        /*05a4*/ 	.word	0x000043c0
        /*05a8*/ 	.word	0x000000ff
        /*05ac*/ 	.word	0x00000000
        /*05b0*/ 	.short	0x010a
        /*05b2*/ 	.byte	0x05
	.zero		1


	//   ....[73]....
        /*05b4*/ 	.word	0x00004460
        /*05b8*/ 	.word	0x00000000
        /*05bc*/ 	.word	0x00000000
        /*05c0*/ 	.short	0x010a
        /*05c2*/ 	.byte	0xff
	.zero		1


	//   ....[74]....
        /*05c4*/ 	.word	0x000044a0
        /*05c8*/ 	.word	0x00000000
        /*05cc*/ 	.word	0x00000000
        /*05d0*/ 	.short	0x010a
        /*05d2*/ 	.byte	0xff
	.zero		1


	//   ....[75]....
        /*05d4*/ 	.word	0x00004510
        /*05d8*/ 	.word	0x000000ff
        /*05dc*/ 	.word	0x00000000
        /*05e0*/ 	.short	0x0101
        /*05e2*/ 	.byte	0x04
	.zero		1


	//   ....[76]....
        /*05e4*/ 	.word	0x00004550
        /*05e8*/ 	.word	0x000000ff
        /*05ec*/ 	.word	0x00000110
        /*05f0*/ 	.short	0x010a
        /*05f2*/ 	.byte	0x29
	.zero		1


	//   ....[77]....
        /*05f4*/ 	.word	0x000045a0
        /*05f8*/ 	.word	0x000000ff
        /*05fc*/ 	.word	0x00000000
        /*0600*/ 	.short	0x0101
        /*0602*/ 	.byte	0x04
	.zero		1


	//   ....[78]....
        /*0604*/ 	.word	0x00004a40
        /*0608*/ 	.word	0x0000000c
        /*060c*/ 	.word	0x00000090
        /*0610*/ 	.short	0x010a
        /*0612*/ 	.byte	0xff
	.zero		1


	//   ....[79]....
        /*0614*/ 	.word	0x00004bb0
        /*0618*/ 	.word	0x00000000
        /*061c*/ 	.word	0x00000000
        /*0620*/ 	.short	0x0101
        /*0622*/ 	.byte	0xff
	.zero		1


	//   ....[80]....
        /*0624*/ 	.word	0x00005040
        /*0628*/ 	.word	0x000000ff
        /*062c*/ 	.word	0x00000088
        /*0630*/ 	.short	0x010a
        /*0632*/ 	.byte	0x15
	.zero		1


	//   ....[81]....
        /*0634*/ 	.word	0x000051c0
        /*0638*/ 	.word	0x000000ff
        /*063c*/ 	.word	0x00000060
        /*0640*/ 	.short	0x010a
        /*0642*/ 	.byte	0x15
	.zero		1


	//   ....[82]....
        /*0644*/ 	.word	0x000053c0
        /*0648*/ 	.word	0x000000ff
        /*064c*/ 	.word	0x00000040
        /*0650*/ 	.short	0x010b
        /*0652*/ 	.byte	0x15
	.zero		1


	//   ....[83]....
        /*0654*/ 	.word	0x000053d0
        /*0658*/ 	.word	0x000000ff
        /*065c*/ 	.word	0x00000000
        /*0660*/ 	.short	0x0101
        /*0662*/ 	.byte	0x06
	.zero		1


	//   ....[84]....
        /*0664*/ 	.word	0x000053e0
        /*0668*/ 	.word	0x000000ff
        /*066c*/ 	.word	0x00000068
        /*0670*/ 	.short	0x010a
        /*0672*/ 	.byte	0x15
	.zero		1


	//   ....[85]....
        /*0674*/ 	.word	0x00005590
        /*0678*/ 	.word	0x000000ff
        /*067c*/ 	.word	0x00000048
        /*0680*/ 	.short	0x010b
        /*0682*/ 	.byte	0x15
	.zero		1


	//   ....[86]....
        /*0684*/ 	.word	0x000055a0
        /*0688*/ 	.word	0x000000ff
        /*068c*/ 	.word	0x00000000
        /*0690*/ 	.short	0x0101
        /*0692*/ 	.byte	0x06
	.zero		1


	//   ....[87]....
        /*0694*/ 	.word	0x000055b0
        /*0698*/ 	.word	0x000000ff
        /*069c*/ 	.word	0x00000070
        /*06a0*/ 	.short	0x010a
        /*06a2*/ 	.byte	0x15
	.zero		1


	//   ....[88]....
        /*06a4*/ 	.word	0x00005760
        /*06a8*/ 	.word	0x000000ff
        /*06ac*/ 	.word	0x00000050
        /*06b0*/ 	.short	0x010b
        /*06b2*/ 	.byte	0x15
	.zero		1


	//   ....[89]....
        /*06b4*/ 	.word	0x00005770
        /*06b8*/ 	.word	0x000000ff
        /*06bc*/ 	.word	0x00000000
        /*06c0*/ 	.short	0x0101
        /*06c2*/ 	.byte	0x06
	.zero		1


	//   ....[90]....
        /*06c4*/ 	.word	0x00005780
        /*06c8*/ 	.word	0x000000ff
        /*06cc*/ 	.word	0x00000078
        /*06d0*/ 	.short	0x010a
        /*06d2*/ 	.byte	0x15
	.zero		1


	//   ....[91]....
        /*06d4*/ 	.word	0x000059c0
        /*06d8*/ 	.word	0x000000ff
        /*06dc*/ 	.word	0x00000058
        /*06e0*/ 	.short	0x010b
        /*06e2*/ 	.byte	0x15
	.zero		1


	//   ....[92]....
        /*06e4*/ 	.word	0x000059d0
        /*06e8*/ 	.word	0x000000ff
        /*06ec*/ 	.word	0x00000000
        /*06f0*/ 	.short	0x0101
        /*06f2*/ 	.byte	0x25
	.zero		1


	//   ....[93]....
        /*06f4*/ 	.word	0x00005a10
        /*06f8*/ 	.word	0x000000ff
        /*06fc*/ 	.word	0x00000060
        /*0700*/ 	.short	0x010a
        /*0702*/ 	.byte	0x15
	.zero		1


	//   ....[94]....
        /*0704*/ 	.word	0x00005a30
        /*0708*/ 	.word	0x000000ff
        /*070c*/ 	.word	0x00000068
        /*0710*/ 	.short	0x010a
        /*0712*/ 	.byte	0x15
	.zero		1


	//   ....[95]....
        /*0714*/ 	.word	0x00005a50
        /*0718*/ 	.word	0x000000ff
        /*071c*/ 	.word	0x00000070
        /*0720*/ 	.short	0x010a
        /*0722*/ 	.byte	0x15
	.zero		1


	//   ....[96]....
        /*0724*/ 	.word	0x00005a90
        /*0728*/ 	.word	0x00000000
        /*072c*/ 	.word	0x00000078
        /*0730*/ 	.short	0x010a
        /*0732*/ 	.byte	0xff
	.zero		1


	//   ....[97]....
        /*0734*/ 	.word	0x00005dd0
        /*0738*/ 	.word	0x00000003
        /*073c*/ 	.word	0x00000090
        /*0740*/ 	.short	0x010a
        /*0742*/ 	.byte	0xff
	.zero		1


	//   ....[98]....
        /*0744*/ 	.word	0x00005f50
        /*0748*/ 	.word	0x00000000
        /*074c*/ 	.word	0x00000000
        /*0750*/ 	.short	0x0101
        /*0752*/ 	.byte	0xff
	.zero		1


	//   ....[99]....
        /*0754*/ 	.word	0x00006a90
        /*0758*/ 	.word	0x000000ff
        /*075c*/ 	.word	0x00000040
        /*0760*/ 	.short	0x010a
        /*0762*/ 	.byte	0x2b
	.zero		1


	//   ....[100]....
        /*0764*/ 	.word	0x00006ad0
        /*0768*/ 	.word	0x00000035
        /*076c*/ 	.word	0x000000b0
        /*0770*/ 	.short	0x010a
        /*0772*/ 	.byte	0xff
	.zero		1


	//   ....[101]....
        /*0774*/ 	.word	0x00006be0
        /*0778*/ 	.word	0x000000ff
        /*077c*/ 	.word	0x00000040
        /*0780*/ 	.short	0x010a
        /*0782*/ 	.byte	0x2b
	.zero		1


	//   ....[102]....
        /*0784*/ 	.word	0x00006cb0
        /*0788*/ 	.word	0x00000035
        /*078c*/ 	.word	0x000000b0
        /*0790*/ 	.short	0x010a
        /*0792*/ 	.byte	0xff
	.zero		1


	//   ....[103]....
        /*0794*/ 	.word	0x00007470
        /*0798*/ 	.word	0x00000000
        /*079c*/ 	.word	0x00000000
        /*07a0*/ 	.short	0x0101
        /*07a2*/ 	.byte	0xff
	.zero		1


	//   ....[104]....
        /*07a4*/ 	.word	0x00007480
        /*07a8*/ 	.word	0x00000002
        /*07ac*/ 	.word	0x00000040
        /*07b0*/ 	.short	0x010a
        /*07b2*/ 	.byte	0xff
	.zero		1


	//   ....[105]....
        /*07b4*/ 	.word	0x00007540
        /*07b8*/ 	.word	0x00000002
        /*07bc*/ 	.word	0x00000040
        /*07c0*/ 	.short	0x010a
        /*07c2*/ 	.byte	0xff
	.zero		1


	//   ....[106]....
        /*07c4*/ 	.word	0x00007d40
        /*07c8*/ 	.word	0x00000000
        /*07cc*/ 	.word	0x00000000
        /*07d0*/ 	.short	0x0101
        /*07d2*/ 	.byte	0xff
	.zero		1


	//   ....[107]....
        /*07d4*/ 	.word	0x00007d60
        /*07d8*/ 	.word	0x00000002
        /*07dc*/ 	.word	0x00000040
        /*07e0*/ 	.short	0x010a
        /*07e2*/ 	.byte	0xff
	.zero		1


	//   ....[108]....
        /*07e4*/ 	.word	0x00007e10
        /*07e8*/ 	.word	0x00000002
        /*07ec*/ 	.word	0x00000040
        /*07f0*/ 	.short	0x010a
        /*07f2*/ 	.byte	0xff
	.zero		1


	//   ....[109]....
        /*07f4*/ 	.word	0x00008610
        /*07f8*/ 	.word	0x00000000
        /*07fc*/ 	.word	0x00000000
        /*0800*/ 	.short	0x0101
        /*0802*/ 	.byte	0xff
	.zero		1


	//   ....[110]....
        /*0804*/ 	.word	0x00008630
        /*0808*/ 	.word	0x00000003
        /*080c*/ 	.word	0x00000040
        /*0810*/ 	.short	0x010a
        /*0812*/ 	.byte	0xff
	.zero		1


	//   ....[111]....
        /*0814*/ 	.word	0x000086e0
        /*0818*/ 	.word	0x00000003
        /*081c*/ 	.word	0x00000040
        /*0820*/ 	.short	0x010a
        /*0822*/ 	.byte	0xff
	.zero		1


	//   ....[112]....
        /*0824*/ 	.word	0x00008990
        /*0828*/ 	.word	0x00000035
        /*082c*/ 	.word	0x00000000
        /*0830*/ 	.short	0x0101
        /*0832*/ 	.byte	0xff
	.zero		1


	//   ....[113]....
        /*0834*/ 	.word	0x00008f30
        /*0838*/ 	.word	0x00000000
        /*083c*/ 	.word	0x00000000
        /*0840*/ 	.short	0x0101
        /*0842*/ 	.byte	0xff
	.zero		1


	//   ....[114]....
        /*0844*/ 	.word	0x000091c0
        /*0848*/ 	.word	0x000000ff
        /*084c*/ 	.word	0x00000000
        /*0850*/ 	.short	0x0101
        /*0852*/ 	.byte	0x04
	.zero		1


	//   ....[115]....
        /*0854*/ 	.word	0x000091e0
        /*0858*/ 	.word	0x00000000
        /*085c*/ 	.word	0x00000100
        /*0860*/ 	.short	0x010a
        /*0862*/ 	.byte	0xff
	.zero		1


	//   ....[116]....
        /*0864*/ 	.word	0x00009240
        /*0868*/ 	.word	0x00000000
        /*086c*/ 	.word	0x00000020
        /*0870*/ 	.short	0x010a
        /*0872*/ 	.byte	0xff
	.zero		1


	//   ....[117]....
        /*0874*/ 	.word	0x000092a0
        /*0878*/ 	.word	0x00000000
        /*087c*/ 	.word	0x00000020
        /*0880*/ 	.short	0x010a
        /*0882*/ 	.byte	0xff
	.zero		1


	//   ....[118]....
        /*0884*/ 	.word	0x000092f0
        /*0888*/ 	.word	0x00000003
        /*088c*/ 	.word	0x00000090
        /*0890*/ 	.short	0x010a
        /*0892*/ 	.byte	0xff
	.zero		1


	//   ....[119]....
        /*0894*/ 	.word	0x00009350
        /*0898*/ 	.word	0x00000000
        /*089c*/ 	.word	0x00000000
        /*08a0*/ 	.short	0x010a
        /*08a2*/ 	.byte	0xff
	.zero		1


	//   ....[120]....
        /*08a4*/ 	.word	0x000093b0
        /*08a8*/ 	.word	0x00000000
        /*08ac*/ 	.word	0x00000000
        /*08b0*/ 	.short	0x010a
        /*08b2*/ 	.byte	0xff
	.zero		1


	//   ....[121]....
        /*08b4*/ 	.word	0x00009410
        /*08b8*/ 	.word	0x00000000
        /*08bc*/ 	.word	0x00000000
        /*08c0*/ 	.short	0x010a
        /*08c2*/ 	.byte	0xff
	.zero		1


	//   ....[122]....
        /*08c4*/ 	.word	0x00009460
        /*08c8*/ 	.word	0x00000002
        /*08cc*/ 	.word	0x000000f0
        /*08d0*/ 	.short	0x010a
        /*08d2*/ 	.byte	0xff
	.zero		1


	//   ....[123]....
        /*08d4*/ 	.word	0x000094c0
        /*08d8*/ 	.word	0x00000002
        /*08dc*/ 	.word	0x000000a0
        /*08e0*/ 	.short	0x010a
        /*08e2*/ 	.byte	0xff
	.zero		1


	//   ....[124]....
        /*08e4*/ 	.word	0x00009510
        /*08e8*/ 	.word	0x00000002
        /*08ec*/ 	.word	0x00000090
        /*08f0*/ 	.short	0x010a
        /*08f2*/ 	.byte	0xff
	.zero		1


	//   ....[125]....
        /*08f4*/ 	.word	0x00009570
        /*08f8*/ 	.word	0x00000000
        /*08fc*/ 	.word	0x000000a0
        /*0900*/ 	.short	0x010a
        /*0902*/ 	.byte	0xff
	.zero		1


	//   ....[126]....
        /*0904*/ 	.word	0x000095d0
        /*0908*/ 	.word	0x00000005
        /*090c*/ 	.word	0x00000008
        /*0910*/ 	.short	0x010a
        /*0912*/ 	.byte	0xff
	.zero		1


	//   ....[127]....
        /*0914*/ 	.word	0x000096b0
        /*0918*/ 	.word	0x00000000
        /*091c*/ 	.word	0x00000008
        /*0920*/ 	.short	0x010a
        /*0922*/ 	.byte	0xff
	.zero		1


	//   ....[128]....
        /*0924*/ 	.word	0x00009700
        /*0928*/ 	.word	0x00000000
        /*092c*/ 	.word	0x00000090
        /*0930*/ 	.short	0x010a
        /*0932*/ 	.byte	0xff
	.zero		1


	//   ....[129]....
        /*0934*/ 	.word	0x00009760
        /*0938*/ 	.word	0x00000000
        /*093c*/ 	.word	0x000000d0
        /*0940*/ 	.short	0x010a
        /*0942*/ 	.byte	0xff
	.zero		1


	//   ....[130]....
        /*0944*/ 	.word	0x000097c0
        /*0948*/ 	.word	0x00000000
        /*094c*/ 	.word	0x00000000
        /*0950*/ 	.short	0x010a
        /*0952*/ 	.byte	0xff
	.zero		1


	//   ....[131]....
        /*0954*/ 	.word	0x00009820
        /*0958*/ 	.word	0x00000000
        /*095c*/ 	.word	0x00000000
        /*0960*/ 	.short	0x010a
        /*0962*/ 	.byte	0xff
	.zero		1


	//   ....[132]....
        /*0964*/ 	.word	0x00009880
        /*0968*/ 	.word	0x00000000
        /*096c*/ 	.word	0x00000000
        /*0970*/ 	.short	0x010a
        /*0972*/ 	.byte	0xff
	.zero		1


	//   ....[133]....
        /*0974*/ 	.word	0x000098e0
        /*0978*/ 	.word	0x00000000
        /*097c*/ 	.word	0x00000000
        /*0980*/ 	.short	0x010a
        /*0982*/ 	.byte	0xff
	.zero		1


	//   ....[134]....
        /*0984*/ 	.word	0x00009940
        /*0988*/ 	.word	0x00000000
        /*098c*/ 	.word	0x00000110
        /*0990*/ 	.short	0x010a
        /*0992*/ 	.byte	0xff
	.zero		1


	//   ....[135]....
        /*0994*/ 	.word	0x00009990
        /*0998*/ 	.word	0x0000000c
        /*099c*/ 	.word	0x00000090
        /*09a0*/ 	.short	0x010a
        /*09a2*/ 	.byte	0xff
	.zero		1


	//   ....[136]....
        /*09a4*/ 	.word	0x000099f0
        /*09a8*/ 	.word	0x00000000
        /*09ac*/ 	.word	0x00000088
        /*09b0*/ 	.short	0x010a
        /*09b2*/ 	.byte	0xff
	.zero		1


	//   ....[137]....
        /*09b4*/ 	.word	0x00009a50
        /*09b8*/ 	.word	0x00000000
        /*09bc*/ 	.word	0x00000060
        /*09c0*/ 	.short	0x010a
        /*09c2*/ 	.byte	0xff
	.zero		1


	//   ....[138]....
        /*09c4*/ 	.word	0x00009ab0
        /*09c8*/ 	.word	0x00000000
        /*09cc*/ 	.word	0x00000068
        /*09d0*/ 	.short	0x010a
        /*09d2*/ 	.byte	0xff
	.zero		1


	//   ....[139]....
        /*09d4*/ 	.word	0x00009b10
        /*09d8*/ 	.word	0x00000000
        /*09dc*/ 	.word	0x00000070
        /*09e0*/ 	.short	0x010a
        /*09e2*/ 	.byte	0xff
	.zero		1


	//   ....[140]....
        /*09e4*/ 	.word	0x00009b70
        /*09e8*/ 	.word	0x00000000
        /*09ec*/ 	.word	0x00000078
        /*09f0*/ 	.short	0x010a
        /*09f2*/ 	.byte	0xff
	.zero		1


	//   ....[141]....
        /*09f4*/ 	.word	0x00009bd0
        /*09f8*/ 	.word	0x00000000
        /*09fc*/ 	.word	0x00000060
        /*0a00*/ 	.short	0x010a
        /*0a02*/ 	.byte	0xff
	.zero		1


	//   ....[142]....
        /*0a04*/ 	.word	0x00009c30
        /*0a08*/ 	.word	0x00000000
        /*0a0c*/ 	.word	0x00000068
        /*0a10*/ 	.short	0x010a
        /*0a12*/ 	.byte	0xff
	.zero		1


	//   ....[143]....
        /*0a14*/ 	.word	0x00009c90
        /*0a18*/ 	.word	0x00000000
        /*0a1c*/ 	.word	0x00000070
        /*0a20*/ 	.short	0x010a
        /*0a22*/ 	.byte	0xff
	.zero		1


	//   ....[144]....
        /*0a24*/ 	.word	0x00009ce0
        /*0a28*/ 	.word	0x00000003
        /*0a2c*/ 	.word	0x00000090
        /*0a30*/ 	.short	0x010a
        /*0a32*/ 	.byte	0xff
	.zero		1


	//   ....[145]....
        /*0a34*/ 	.word	0x00009d40
        /*0a38*/ 	.word	0x00000002
        /*0a3c*/ 	.word	0x00000040
        /*0a40*/ 	.short	0x010a
        /*0a42*/ 	.byte	0xff
	.zero		1


	//   ....[146]....
        /*0a44*/ 	.word	0x00009d90
        /*0a48*/ 	.word	0x00000035
        /*0a4c*/ 	.word	0x000000b0
        /*0a50*/ 	.short	0x010a
        /*0a52*/ 	.byte	0xff
	.zero		1


	//   ....[147]....
        /*0a54*/ 	.word	0x00009de0
        /*0a58*/ 	.word	0x00000002
        /*0a5c*/ 	.word	0x00000040
        /*0a60*/ 	.short	0x010a
        /*0a62*/ 	.byte	0xff
	.zero		1


	//   ....[148]....
        /*0a64*/ 	.word	0x00009e30
        /*0a68*/ 	.word	0x00000002
        /*0a6c*/ 	.word	0x00000040
        /*0a70*/ 	.short	0x010a
        /*0a72*/ 	.byte	0xff
	.zero		1


	//   ....[149]....
        /*0a74*/ 	.word	0x00009e80
        /*0a78*/ 	.word	0x00000003
        /*0a7c*/ 	.word	0x00000040
        /*0a80*/ 	.short	0x010a
        /*0a82*/ 	.byte	0xff
	.zero		1


	//----- nvinfo : EIATTR_NUM_MBARRIERS
	.align		4
.L_47:
        /*0a84*/ 	.byte	0x03, 0x38
        /*0a86*/ 	.short	0x0023


	//----- nvinfo : EIATTR_EXIT_INSTR_OFFSETS
	.align		4
        /*0a88*/ 	.byte	0x04, 0x1c
        /*0a8a*/ 	.short	(.L_49 - .L_48)


	//   ....[0]....
.L_48:
        /*0a8c*/ 	.word	0x00002d40


	//   ....[1]....
        /*0a90*/ 	.word	0x00003230


	//   ....[2]....
        /*0a94*/ 	.word	0x00003290


	//   ....[3]....
        /*0a98*/ 	.word	0x000047d0


	//   ....[4]....
        /*0a9c*/ 	.word	0x00005ac0


	//   ....[5]....
        /*0aa0*/ 	.word	0x00005b00


	//   ....[6]....
        /*0aa4*/ 	.word	0x000090b0


	//   ....[7]....
        /*0aa8*/ 	.word	0x00009130


	//   ....[8]....
        /*0aac*/ 	.word	0x00009160


	//   ....[9]....
        /*0ab0*/ 	.word	0x000091d0


	//----- nvinfo : EIATTR_MAX_THREADS
	.align		4
.L_49:
        /*0ab4*/ 	.byte	0x04, 0x05
        /*0ab6*/ 	.short	(.L_51 - .L_50)
.L_50:
        /*0ab8*/ 	.word	0x00000100
        /*0abc*/ 	.word	0x00000001
        /*0ac0*/ 	.word	0x00000001


	//----- nvinfo : EIATTR_CRS_STACK_SIZE
	.align		4
.L_51:
        /*0ac4*/ 	.byte	0x04, 0x1e
        /*0ac6*/ 	.short	(.L_53 - .L_52)
.L_52:
        /*0ac8*/ 	.word	0x00000000


	//----- nvinfo : EIATTR_CBANK_PARAM_SIZE
	.align		4
.L_53:
        /*0acc*/ 	.byte	0x03, 0x19
        /*0ace*/ 	.short	0x0800


	//----- nvinfo : EIATTR_PARAM_CBANK
	.align		4
        /*0ad0*/ 	.byte	0x04, 0x0a
        /*0ad2*/ 	.short	(.L_55 - .L_54)
	.align		4
.L_54:
        /*0ad4*/ 	.word	index@(.nv.constant0._ZN7cutlass13device_kernelINS_4gemm6kernel13GemmUniversalIN4cute5tupleIJiiiiEEENS1_10collective13CollectiveMmaINS1_35MainloopSm100TmaUmmaWarpSpecializedILi4ELi2ELi4ENS5_IJNS4_1CILi2EEESB_NSA_ILi1EEEEEEEENS5_IJNSA_ILi128EEESF_SF_EEENS_6half_tENS5_IJlSC_lEEESH_SI_NS4_8TiledMMAINS4_8MMA_AtomIJNS4_26SM100_MMA_F16BF16_2x1SM_SSISH_SH_fLi128ELi128ELNS4_4UMMA5MajorE0ELSN_0ELNSM_7ScaleInE0ELSO_0EEEEEENS4_6LayoutINS5_IJSC_SC_SC_EEENS5_IJNSA_ILi0EEEST_ST_EEEEENS5_IJNS4_10UnderscoreESW_SW_EEEEENS4_28SM100_TMA_2SM_LOAD_MULTICASTENS4_14ComposedLayoutINS4_7SwizzleILi3ELi4ELi3EEENS4_18smem_ptr_flag_bitsILi16EEENSR_INS5_IJNSA_ILi8EEENSA_ILi64EEEEEENS5_IJS16_SC_EEEEEEEvNS4_8identityENS4_18SM100_TMA_2SM_LOADES1A_vS1B_EENS_8epilogue10collective18CollectiveEpilogueINS1E_23Sm100TmaWarpSpecializedILi4ELi2ELi16ELb1ELb0EEEJNS5_IJS16_SF_SF_EEENS5_IJNSR_IS16_SC_EENSR_INS5_IJNSA_ILi16EEESB_EEENS5_IJSC_S16_EEEEEEEESH_SI_SH_SI_NS1E_6fusion15FusionCallbacksIS1I_NS1Q_17LinearCombinationISH_fSH_fLNS_15FloatRoundStyleE2EEES1J_S1P_JEEENS4_5SM1004TMEM4LOAD26SM100_TMEM_LOAD_32dp32b16xENS4_13SM90_TMA_LOADENS10_INS11_ILi1ELi4ELi3EEES14_NSR_INS5_IJS15_S1L_EEENS5_IJS1L_SC_EEEEEEENS4_39AutoVectorizingCopyWithAssumedAlignmentILi128EEENS4_14SM90_TMA_STOREES25_S27_S27_EEEvvEEEEvNT_6ParamsE)
        /*0ad8*/ 	.short	0x0380
        /*0ada*/ 	.short	0x0800


	//----- nvinfo : EIATTR_SW_WAR
	.align		4
.L_55:
        /*0adc*/ 	.byte	0x04, 0x36
        /*0ade*/ 	.short	(.L_57 - .L_56)
.L_56:
        /*0ae0*/ 	.word	0x00000008
.L_57:


//--------------------- .nv.callgraph             --------------------------
	.section	.nv.callgraph,"",@"SHT_CUDA_CALLGRAPH"
	.align	4
	.sectionentsize	8
	.align		4
        /*0000*/ 	.word	0x00000000
	.align		4
        /*0004*/ 	.word	0xffffffff
	.align		4
        /*0008*/ 	.word	index@(_ZN7cutlass13device_kernelINS_4gemm6kernel13GemmUniversalIN4cute5tupleIJiiiiEEENS1_10collective13CollectiveMmaINS1_35MainloopSm100TmaUmmaWarpSpecializedILi4ELi2ELi4ENS5_IJNS4_1CILi2EEESB_NSA_ILi1EEEEEEEENS5_IJNSA_ILi128EEESF_SF_EEENS_6half_tENS5_IJlSC_lEEESH_SI_NS4_8TiledMMAINS4_8MMA_AtomIJNS4_26SM100_MMA_F16BF16_2x1SM_SSISH_SH_fLi128ELi128ELNS4_4UMMA5MajorE0ELSN_0ELNSM_7ScaleInE0ELSO_0EEEEEENS4_6LayoutINS5_IJSC_SC_SC_EEENS5_IJNSA_ILi0EEEST_ST_EEEEENS5_IJNS4_10UnderscoreESW_SW_EEEEENS4_28SM100_TMA_2SM_LOAD_MULTICASTENS4_14ComposedLayoutINS4_7SwizzleILi3ELi4ELi3EEENS4_18smem_ptr_flag_bitsILi16EEENSR_INS5_IJNSA_ILi8EEENSA_ILi64EEEEEENS5_IJS16_SC_EEEEEEEvNS4_8identityENS4_18SM100_TMA_2SM_LOADES1A_vS1B_EENS_8epilogue10collective18CollectiveEpilogueINS1E_23Sm100TmaWarpSpecializedILi4ELi2ELi16ELb1ELb0EEEJNS5_IJS16_SF_SF_EEENS5_IJNSR_IS16_SC_EENSR_INS5_IJNSA_ILi16EEESB_EEENS5_IJSC_S16_EEEEEEEESH_SI_SH_SI_NS1E_6fusion15FusionCallbacksIS1I_NS1Q_17LinearCombinationISH_fSH_fLNS_15FloatRoundStyleE2EEES1J_S1P_JEEENS4_5SM1004TMEM4LOAD26SM100_TMEM_LOAD_32dp32b16xENS4_13SM90_TMA_LOADENS10_INS11_ILi1ELi4ELi3EEES14_NSR_INS5_IJS15_S1L_EEENS5_IJS1L_SC_EEEEEEENS4_39AutoVectorizingCopyWithAssumedAlignmentILi128EEENS4_14SM90_TMA_STOREES25_S27_S27_EEEvvEEEEvNT_6ParamsE)
	.align		4
        /*000c*/ 	.word	index@(__assertfail)
	.align		4
        /*0010*/ 	.word	0x00000000
	.align		4
        /*0014*/ 	.word	0xfffffffe
	.align		4
        /*0018*/ 	.word	0x00000000
	.align		4
        /*001c*/ 	.word	0xfffffffd
	.align		4
        /*0020*/ 	.word	0x00000000
	.align		4
        /*0024*/ 	.word	0xfffffffc


//--------------------- .nv.constant4             --------------------------
	.section	.nv.constant4,"a",@progbits
	.align	8
	.align		8
.nv.constant4:
        /*0000*/ 	.dword	__assertfail
	.align		8
        /*0008*/ 	.dword	__unnamed_1
	.align		8
        /*0010*/ 	.dword	__unnamed_2
	.align		8
        /*0018*/ 	.dword	_ZN39_INTERNAL_18c5019c_4_k_cu_6623360f_72594cuda3std3__45__cpo5beginE
	.align		8
        /*0020*/ 	.dword	_ZN39_INTERNAL_18c5019c_4_k_cu_6623360f_72594cuda3std3__45__cpo3endE
	.align		8
        /*0028*/ 	.dword	_ZN39_INTERNAL_18c5019c_4_k_cu_6623360f_72594cuda3std3__45__cpo6cbeginE
	.align		8
        /*0030*/ 	.dword	_ZN39_INTERNAL_18c5019c_4_k_cu_6623360f_72594cuda3std3__45__cpo4cendE
	.align		8
        /*0038*/ 	.dword	_ZN39_INTERNAL_18c5019c_4_k_cu_6623360f_72594cuda3std3__441_GLOBAL__N__18c5019c_4_k_cu_6623360f_72596ignoreE
	.align		8
        /*0040*/ 	.dword	_ZN39_INTERNAL_18c5019c_4_k_cu_6623360f_72594cuda3std3__419piecewise_constructE
	.align		8
        /*0048*/ 	.dword	_ZN39_INTERNAL_18c5019c_4_k_cu_6623360f_72594cuda3std3__48in_placeE
	.align		8
        /*0050*/ 	.dword	_ZN39_INTERNAL_18c5019c_4_k_cu_6623360f_72594cuda3std6ranges3__45__cpo4swapE
	.align		8
        /*0058*/ 	.dword	_ZN39_INTERNAL_18c5019c_4_k_cu_6623360f_72594cuda3std6ranges3__45__cpo9iter_moveE
	.align		8
        /*0060*/ 	.dword	_ZN39_INTERNAL_18c5019c_4_k_cu_6623360f_72594cute7productE
	.align		8
        /*0068*/ 	.dword	_ZN39_INTERNAL_18c5019c_4_k_cu_6623360f_72594cute1_E
	.align		8
        /*0070*/ 	.dword	$str$25
	.align		8
        /*0078*/ 	.dword	$str$26
	.align		8
        /*0080*/ 	.dword	$str$27
	.align		8
        /*0088*/ 	.dword	$str$28


//--------------------- .text._ZN7cutlass13device_kernelINS_4gemm6kernel13GemmUniversalIN4cute5tupleIJiiiiEEENS1_10collective13CollectiveMmaINS1_35MainloopSm100TmaUmmaWarpSpecializedILi4ELi2ELi4ENS5_IJNS4_1CILi2EEESB_NSA_ILi1EEEEEEEENS5_IJNSA_ILi128EEESF_SF_EEENS_6half_tENS5_IJlSC_lEEESH_SI_NS4_8TiledMMAINS4_8MMA_AtomIJNS4_26SM100_MMA_F16BF16_2x1SM_SSISH_SH_fLi128ELi128ELNS4_4UMMA5MajorE0ELSN_0ELNSM_7ScaleInE0ELSO_0EEEEEENS4_6LayoutINS5_IJSC_SC_SC_EEENS5_IJNSA_ILi0EEEST_ST_EEEEENS5_IJNS4_10UnderscoreESW_SW_EEEEENS4_28SM100_TMA_2SM_LOAD_MULTICASTENS4_14ComposedLayoutINS4_7SwizzleILi3ELi4ELi3EEENS4_18smem_ptr_flag_bitsILi16EEENSR_INS5_IJNSA_ILi8EEENSA_ILi64EEEEEENS5_IJS16_SC_EEEEEEEvNS4_8identityENS4_18SM100_TMA_2SM_LOADES1A_vS1B_EENS_8epilogue10collective18CollectiveEpilogueINS1E_23Sm100TmaWarpSpecializedILi4ELi2ELi16ELb1ELb0EEEJNS5_IJS16_SF_SF_EEENS5_IJNSR_IS16_SC_EENSR_INS5_IJNSA_ILi16EEESB_EEENS5_IJSC_S16_EEEEEEEESH_SI_SH_SI_NS1E_6fusion15FusionCallbacksIS1I_NS1Q_17LinearCombinationISH_fSH_fLNS_15FloatRoundStyleE2EEES1J_S1P_JEEENS4_5SM1004TMEM4LOAD26SM100_TMEM_LOAD_32dp32b16xENS4_13SM90_TMA_LOADENS10_INS11_ILi1ELi4ELi3EEES14_NSR_INS5_IJS15_S1L_EEENS5_IJS1L_SC_EEEEEEENS4_39AutoVectorizingCopyWithAssumedAlignmentILi128EEENS4_14SM90_TMA_STOREES25_S27_S27_EEEvvEEEEvNT_6ParamsE --------------------------
	.section	.text._ZN7cutlass13device_kernelINS_4gemm6kernel13GemmUniversalIN4cute5tupleIJiiiiEEENS1_10collective13CollectiveMmaINS1_35MainloopSm100TmaUmmaWarpSpecializedILi4ELi2ELi4ENS5_IJNS4_1CILi2EEESB_NSA_ILi1EEEEEEEENS5_IJNSA_ILi128EEESF_SF_EEENS_6half_tENS5_IJlSC_lEEESH_SI_NS4_8TiledMMAINS4_8MMA_AtomIJNS4_26SM100_MMA_F16BF16_2x1SM_SSISH_SH_fLi128ELi128ELNS4_4UMMA5MajorE0ELSN_0ELNSM_7ScaleInE0ELSO_0EEEEEENS4_6LayoutINS5_IJSC_SC_SC_EEENS5_IJNSA_ILi0EEEST_ST_EEEEENS5_IJNS4_10UnderscoreESW_SW_EEEEENS4_28SM100_TMA_2SM_LOAD_MULTICASTENS4_14ComposedLayoutINS4_7SwizzleILi3ELi4ELi3EEENS4_18smem_ptr_flag_bitsILi16EEENSR_INS5_IJNSA_ILi8EEENSA_ILi64EEEEEENS5_IJS16_SC_EEEEEEEvNS4_8identityENS4_18SM100_TMA_2SM_LOADES1A_vS1B_EENS_8epilogue10collective18CollectiveEpilogueINS1E_23Sm100TmaWarpSpecializedILi4ELi2ELi16ELb1ELb0EEEJNS5_IJS16_SF_SF_EEENS5_IJNSR_IS16_SC_EENSR_INS5_IJNSA_ILi16EEESB_EEENS5_IJSC_S16_EEEEEEEESH_SI_SH_SI_NS1E_6fusion15FusionCallbacksIS1I_NS1Q_17LinearCombinationISH_fSH_fLNS_15FloatRoundStyleE2EEES1J_S1P_JEEENS4_5SM1004TMEM4LOAD26SM100_TMEM_LOAD_32dp32b16xENS4_13SM90_TMA_LOADENS10_INS11_ILi1ELi4ELi3EEES14_NSR_INS5_IJS15_S1L_EEENS5_IJS1L_SC_EEEEEEENS4_39AutoVectorizingCopyWithAssumedAlignmentILi128EEENS4_14SM90_TMA_STOREES25_S27_S27_EEEvvEEEEvNT_6ParamsE,"ax",@progbits
	.align	128
.text._ZN7cutlass13device_kernelINS_4gemm6kernel13GemmUniversalIN4cute5tupleIJiiiiEEENS1_10collective13CollectiveMmaINS1_35MainloopSm100TmaUmmaWarpSpecializedILi4ELi2ELi4ENS5_IJNS4_1CILi2EEESB_NSA_ILi1EEEEEEEENS5_IJNSA_ILi128EEESF_SF_EEENS_6half_tENS5_IJlSC_lEEESH_SI_NS4_8TiledMMAINS4_8MMA_AtomIJNS4_26SM100_MMA_F16BF16_2x1SM_SSISH_SH_fLi128ELi128ELNS4_4UMMA5MajorE0ELSN_0ELNSM_7ScaleInE0ELSO_0EEEEEENS4_6LayoutINS5_IJSC_SC_SC_EEENS5_IJNSA_ILi0EEEST_ST_EEEEENS5_IJNS4_10UnderscoreESW_SW_EEEEENS4_28SM100_TMA_2SM_LOAD_MULTICASTENS4_14ComposedLayoutINS4_7SwizzleILi3ELi4ELi3EEENS4_18smem_ptr_flag_bitsILi16EEENSR_INS5_IJNSA_ILi8EEENSA_ILi64EEEEEENS5_IJS16_SC_EEEEEEEvNS4_8identityENS4_18SM100_TMA_2SM_LOADES1A_vS1B_EENS_8epilogue10collective18CollectiveEpilogueINS1E_23Sm100TmaWarpSpecializedILi4ELi2ELi16ELb1ELb0EEEJNS5_IJS16_SF_SF_EEENS5_IJNSR_IS16_SC_EENSR_INS5_IJNSA_ILi16EEESB_EEENS5_IJSC_S16_EEEEEEEESH_SI_SH_SI_NS1E_6fusion15FusionCallbacksIS1I_NS1Q_17LinearCombinationISH_fSH_fLNS_15FloatRoundStyleE2EEES1J_S1P_JEEENS4_5SM1004TMEM4LOAD26SM100_TMEM_LOAD_32dp32b16xENS4_13SM90_TMA_LOADENS10_INS11_ILi1ELi4ELi3EEES14_NSR_INS5_IJS15_S1L_EEENS5_IJS1L_SC_EEEEEEENS4_39AutoVectorizingCopyWithAssumedAlignmentILi128EEENS4_14SM90_TMA_STOREES25_S27_S27_EEEvvEEEEvNT_6ParamsE:
        .type           _ZN7cutlass13device_kernelINS_4gemm6kernel13GemmUniversalIN4cute5tupleIJiiiiEEENS1_10collective13CollectiveMmaINS1_35MainloopSm100TmaUmmaWarpSpecializedILi4ELi2ELi4ENS5_IJNS4_1CILi2EEESB_NSA_ILi1EEEEEEEENS5_IJNSA_ILi128EEESF_SF_EEENS_6half_tENS5_IJlSC_lEEESH_SI_NS4_8TiledMMAINS4_8MMA_AtomIJNS4_26SM100_MMA_F16BF16_2x1SM_SSISH_SH_fLi128ELi128ELNS4_4UMMA5MajorE0ELSN_0ELNSM_7ScaleInE0ELSO_0EEEEEENS4_6LayoutINS5_IJSC_SC_SC_EEENS5_IJNSA_ILi0EEEST_ST_EEEEENS5_IJNS4_10UnderscoreESW_SW_EEEEENS4_28SM100_TMA_2SM_LOAD_MULTICASTENS4_14ComposedLayoutINS4_7SwizzleILi3ELi4ELi3EEENS4_18smem_ptr_flag_bitsILi16EEENSR_INS5_IJNSA_ILi8EEENSA_ILi64EEEEEENS5_IJS16_SC_EEEEEEEvNS4_8identityENS4_18SM100_TMA_2SM_LOADES1A_vS1B_EENS_8epilogue10collective18CollectiveEpilogueINS1E_23Sm100TmaWarpSpecializedILi4ELi2ELi16ELb1ELb0EEEJNS5_IJS16_SF_SF_EEENS5_IJNSR_IS16_SC_EENSR_INS5_IJNSA_ILi16EEESB_EEENS5_IJSC_S16_EEEEEEEESH_SI_SH_SI_NS1E_6fusion15FusionCallbacksIS1I_NS1Q_17LinearCombinationISH_fSH_fLNS_15FloatRoundStyleE2EEES1J_S1P_JEEENS4_5SM1004TMEM4LOAD26SM100_TMEM_LOAD_32dp32b16xENS4_13SM90_TMA_LOADENS10_INS11_ILi1ELi4ELi3EEES14_NSR_INS5_IJS15_S1L_EEENS5_IJS1L_SC_EEEEEEENS4_39AutoVectorizingCopyWithAssumedAlignmentILi128EEENS4_14SM90_TMA_STOREES25_S27_S27_EEEvvEEEEvNT_6ParamsE,@function
        .size           _ZN7cutlass13device_kernelINS_4gemm6kernel13GemmUniversalIN4cute5tupleIJiiiiEEENS1_10collective13CollectiveMmaINS1_35MainloopSm100TmaUmmaWarpSpecializedILi4ELi2ELi4ENS5_IJNS4_1CILi2EEESB_NSA_ILi1EEEEEEEENS5_IJNSA_ILi128EEESF_SF_EEENS_6half_tENS5_IJlSC_lEEESH_SI_NS4_8TiledMMAINS4_8MMA_AtomIJNS4_26SM100_MMA_F16BF16_2x1SM_SSISH_SH_fLi128ELi128ELNS4_4UMMA5MajorE0ELSN_0ELNSM_7ScaleInE0ELSO_0EEEEEENS4_6LayoutINS5_IJSC_SC_SC_EEENS5_IJNSA_ILi0EEEST_ST_EEEEENS5_IJNS4_10UnderscoreESW_SW_EEEEENS4_28SM100_TMA_2SM_LOAD_MULTICASTENS4_14ComposedLayoutINS4_7SwizzleILi3ELi4ELi3EEENS4_18smem_ptr_flag_bitsILi16EEENSR_INS5_IJNSA_ILi8EEENSA_ILi64EEEEEENS5_IJS16_SC_EEEEEEEvNS4_8identityENS4_18SM100_TMA_2SM_LOADES1A_vS1B_EENS_8epilogue10collective18CollectiveEpilogueINS1E_23Sm100TmaWarpSpecializedILi4ELi2ELi16ELb1ELb0EEEJNS5_IJS16_SF_SF_EEENS5_IJNSR_IS16_SC_EENSR_INS5_IJNSA_ILi16EEESB_EEENS5_IJSC_S16_EEEEEEEESH_SI_SH_SI_NS1E_6fusion15FusionCallbacksIS1I_NS1Q_17LinearCombinationISH_fSH_fLNS_15FloatRoundStyleE2EEES1J_S1P_JEEENS4_5SM1004TMEM4LOAD26SM100_TMEM_LOAD_32dp32b16xENS4_13SM90_TMA_LOADENS10_INS11_ILi1ELi4ELi3EEES14_NSR_INS5_IJS15_S1L_EEENS5_IJS1L_SC_EEEEEEENS4_39AutoVectorizingCopyWithAssumedAlignmentILi128EEENS4_14SM90_TMA_STOREES25_S27_S27_EEEvvEEEEvNT_6ParamsE,(.L_x_201 - _ZN7cutlass13device_kernelINS_4gemm6kernel13GemmUniversalIN4cute5tupleIJiiiiEEENS1_10collective13CollectiveMmaINS1_35MainloopSm100TmaUmmaWarpSpecializedILi4ELi2ELi4ENS5_IJNS4_1CILi2EEESB_NSA_ILi1EEEEEEEENS5_IJNSA_ILi128EEESF_SF_EEENS_6half_tENS5_IJlSC_lEEESH_SI_NS4_8TiledMMAINS4_8MMA_AtomIJNS4_26SM100_MMA_F16BF16_2x1SM_SSISH_SH_fLi128ELi128ELNS4_4UMMA5MajorE0ELSN_0ELNSM_7ScaleInE0ELSO_0EEEEEENS4_6LayoutINS5_IJSC_SC_SC_EEENS5_IJNSA_ILi0EEEST_ST_EEEEENS5_IJNS4_10UnderscoreESW_SW_EEEEENS4_28SM100_TMA_2SM_LOAD_MULTICASTENS4_14ComposedLayoutINS4_7SwizzleILi3ELi4ELi3EEENS4_18smem_ptr_flag_bitsILi16EEENSR_INS5_IJNSA_ILi8EEENSA_ILi64EEEEEENS5_IJS16_SC_EEEEEEEvNS4_8identityENS4_18SM100_TMA_2SM_LOADES1A_vS1B_EENS_8epilogue10collective18CollectiveEpilogueINS1E_23Sm100TmaWarpSpecializedILi4ELi2ELi16ELb1ELb0EEEJNS5_IJS16_SF_SF_EEENS5_IJNSR_IS16_SC_EENSR_INS5_IJNSA_ILi16EEESB_EEENS5_IJSC_S16_EEEEEEEESH_SI_SH_SI_NS1E_6fusion15FusionCallbacksIS1I_NS1Q_17LinearCombinationISH_fSH_fLNS_15FloatRoundStyleE2EEES1J_S1P_JEEENS4_5SM1004TMEM4LOAD26SM100_TMEM_LOAD_32dp32b16xENS4_13SM90_TMA_LOADENS10_INS11_ILi1ELi4ELi3EEES14_NSR_INS5_IJS15_S1L_EEENS5_IJS1L_SC_EEEEEEENS4_39AutoVectorizingCopyWithAssumedAlignmentILi128EEENS4_14SM90_TMA_STOREES25_S27_S27_EEEvvEEEEvNT_6ParamsE)
        .other          _ZN7cutlass13device_kernelINS_4gemm6kernel13GemmUniversalIN4cute5tupleIJiiiiEEENS1_10collective13CollectiveMmaINS1_35MainloopSm100TmaUmmaWarpSpecializedILi4ELi2ELi4ENS5_IJNS4_1CILi2EEESB_NSA_ILi1EEEEEEEENS5_IJNSA_ILi128EEESF_SF_EEENS_6half_tENS5_IJlSC_lEEESH_SI_NS4_8TiledMMAINS4_8MMA_AtomIJNS4_26SM100_MMA_F16BF16_2x1SM_SSISH_SH_fLi128ELi128ELNS4_4UMMA5MajorE0ELSN_0ELNSM_7ScaleInE0ELSO_0EEEEEENS4_6LayoutINS5_IJSC_SC_SC_EEENS5_IJNSA_ILi0EEEST_ST_EEEEENS5_IJNS4_10UnderscoreESW_SW_EEEEENS4_28SM100_TMA_2SM_LOAD_MULTICASTENS4_14ComposedLayoutINS4_7SwizzleILi3ELi4ELi3EEENS4_18smem_ptr_flag_bitsILi16EEENSR_INS5_IJNSA_ILi8EEENSA_ILi64EEEEEENS5_IJS16_SC_EEEEEEEvNS4_8identityENS4_18SM100_TMA_2SM_LOADES1A_vS1B_EENS_8epilogue10collective18CollectiveEpilogueINS1E_23Sm100TmaWarpSpecializedILi4ELi2ELi16ELb1ELb0EEEJNS5_IJS16_SF_SF_EEENS5_IJNSR_IS16_SC_EENSR_INS5_IJNSA_ILi16EEESB_EEENS5_IJSC_S16_EEEEEEEESH_SI_SH_SI_NS1E_6fusion15FusionCallbacksIS1I_NS1Q_17LinearCombinationISH_fSH_fLNS_15FloatRoundStyleE2EEES1J_S1P_JEEENS4_5SM1004TMEM4LOAD26SM100_TMEM_LOAD_32dp32b16xENS4_13SM90_TMA_LOADENS10_INS11_ILi1ELi4ELi3EEES14_NSR_INS5_IJS15_S1L_EEENS5_IJS1L_SC_EEEEEEENS4_39AutoVectorizingCopyWithAssumedAlignmentILi128EEENS4_14SM90_TMA_STOREES25_S27_S27_EEEvvEEEEvNT_6ParamsE,@"STO_CUDA_ENTRY STV_DEFAULT"
_ZN7cutlass13device_kernelINS_4gemm6kernel13GemmUniversalIN4cute5tupleIJiiiiEEENS1_10collective13CollectiveMmaINS1_35MainloopSm100TmaUmmaWarpSpecializedILi4ELi2ELi4ENS5_IJNS4_1CILi2EEESB_NSA_ILi1EEEEEEEENS5_IJNSA_ILi128EEESF_SF_EEENS_6half_tENS5_IJlSC_lEEESH_SI_NS4_8TiledMMAINS4_8MMA_AtomIJNS4_26SM100_MMA_F16BF16_2x1SM_SSISH_SH_fLi128ELi128ELNS4_4UMMA5MajorE0ELSN_0ELNSM_7ScaleInE0ELSO_0EEEEEENS4_6LayoutINS5_IJSC_SC_SC_EEENS5_IJNSA_ILi0EEEST_ST_EEEEENS5_IJNS4_10UnderscoreESW_SW_EEEEENS4_28SM100_TMA_2SM_LOAD_MULTICASTENS4_14ComposedLayoutINS4_7SwizzleILi3ELi4ELi3EEENS4_18smem_ptr_flag_bitsILi16EEENSR_INS5_IJNSA_ILi8EEENSA_ILi64EEEEEENS5_IJS16_SC_EEEEEEEvNS4_8identityENS4_18SM100_TMA_2SM_LOADES1A_vS1B_EENS_8epilogue10collective18CollectiveEpilogueINS1E_23Sm100TmaWarpSpecializedILi4ELi2ELi16ELb1ELb0EEEJNS5_IJS16_SF_SF_EEENS5_IJNSR_IS16_SC_EENSR_INS5_IJNSA_ILi16EEESB_EEENS5_IJSC_S16_EEEEEEEESH_SI_SH_SI_NS1E_6fusion15FusionCallbacksIS1I_NS1Q_17LinearCombinationISH_fSH_fLNS_15FloatRoundStyleE2EEES1J_S1P_JEEENS4_5SM1004TMEM4LOAD26SM100_TMEM_LOAD_32dp32b16xENS4_13SM90_TMA_LOADENS10_INS11_ILi1ELi4ELi3EEES14_NSR_INS5_IJS15_S1L_EEENS5_IJS1L_SC_EEEEEEENS4_39AutoVectorizingCopyWithAssumedAlignmentILi128EEENS4_14SM90_TMA_STOREES25_S27_S27_EEEvvEEEEvNT_6ParamsE:
[----:B------:R-:W1:Y:S01]  /*0000*/  LDC R1, c[0x0][0x37c] ;  /* 0x0000df00ff017b82 */ /* 0x000e620000000800 */
[----:B------:R-:W2:Y:S01]  /*0010*/  S2R R60, SR_TID.X ;  /* 0x00000000003c7919 */ /* 0x000ea20000002100 */
[----:B------:R-:W3:Y:S06]  /*0020*/  LDCU.64 UR8, c[0x0][0x890] ;  /* 0x00011200ff0877ac */ /* 0x000eec0008000a00 */
[----:B------:R-:W4:Y:S01]  /*0030*/  S2UR UR47, SR_CgaCtaId ;  /* 0x00000000002f79c3 */ /* 0x000f220000008800 */
[----:B------:R-:W-:Y:S02]  /*0040*/  PRMT R46, RZ, 0x7610, R46 ;  /* 0x00007610ff2e7816 */ /* 0x000fe4000000002e */
[----:B------:R-:W-:Y:S01]  /*0050*/  ELECT P1, URZ, PT ;  /* 0x0000000000ff782f */ /* 0x000fe20003820000 */
[----:B---3--:R-:W-:-:S04]  /*0060*/  UISETP.NE.U32.AND UP0, UPT, UR8, URZ, UPT ;  /* 0x000000ff0800728c */ /* 0x008fc8000bf05070 */
[----:B------:R-:W-:Y:S02]  /*0070*/  UISETP.NE.AND.EX UP0, UPT, UR9, URZ, UPT, UP0 ;  /* 0x000000ff0900728c */ /* 0x000fe4000bf05300 */
[----:B----4-:R-:W-:Y:S02]  /*0080*/  ULOP3.LUT UR68, UR47, 0x1, URZ, 0xc0, !UPT ;  /* 0x000000012f447892 */ /* 0x010fe4000f8ec0ff */
[----:B------:R-:W-:Y:S01]  /*0090*/  ULOP3.LUT UR69, UR47, 0x1, URZ, 0x3c, !UPT ;  /* 0x000000012f457892 */ /* 0x000fe2000f8e3cff */
[----:B--2---:R-:W-:-:S05]  /*00a0*/  SHF.R.U32.HI R47, RZ, 0x5, R60 ;  /* 0x00000005ff2f7819 */ /* 0x004fca000001163c */
[----:B------:R-:W2:Y:S02]  /*00b0*/  SHFL.IDX PT, R0, R47, RZ, 0x1f ;  /* 0x00001fff2f007589 */ /* 0x000ea400000e0000 */
[----:B--2---:R-:W-:Y:S01]  /*00c0*/  R2UR UR21, R0 ;  /* 0x00000000001572ca */ /* 0x004fe200000e0000 */
[----:B-1----:R-:W-:-:S14]  /*00d0*/  BRA.U UP0, `(.L_x_0) ;  /* 0x0000000100307547 */ /* 0x002fdc000b800000 */
[----:B------:R-:W1:Y:S02]  /*00e0*/  LDCU.64 UR4, c[0x0][0x888] ;  /* 0x00011100ff0477ac */ /* 0x000e640008000a00 */
[----:B-1----:R-:W-:-:S04]  /*00f0*/  UISETP.NE.U32.AND UP0, UPT, UR4, URZ, UPT ;  /* 0x000000ff0400728c */ /* 0x002fc8000bf05070 */
[----:B------:R-:W-:-:S09]  /*0100*/  UISETP.NE.AND.EX UP0, UPT, UR5, URZ, UPT, UP0 ;  /* 0x000000ff0500728c */ /* 0x000fd2000bf05300 */
[----:B------:R-:W-:Y:S05]  /*0110*/  BRA.U !UP0, `(.L_x_1) ;  /* 0x0000000108147547 */ /* 0x000fea000b800000 */
[----:B------:R-:W1:Y:S01]  /*0120*/  LDC.64 R2, c[0x0][0x888] ;  /* 0x00022200ff027b82 */ /* 0x000e620000000a00 */
[----:B------:R-:W1:Y:S02]  /*0130*/  LDCU.64 UR4, c[0x0][0x358] ;  /* 0x00006b00ff0477ac */ /* 0x000e640008000a00 */
[----:B-1----:R1:W5:Y:S01]  /*0140*/  LDG.E R27, desc[UR4][R2.64] ;  /* 0x00000004021b7981 */ /* 0x002362000c1e1900 */
[----:B------:R-:W-:Y:S01]  /*0150*/  HFMA2 R46, -RZ, RZ, 0, 5.9604644775390625e-08 ;  /* 0x00000001ff2e7431 */ /* 0x000fe200000001ff */
[----:B------:R-:W-:Y:S05]  /*0160*/  BRA `(.L_x_0) ;  /* 0x00000000000c7947 */ /* 0x000fea0003800000 */
.L_x_1:
[----:B------:R-:W1:Y:S01]  /*0170*/  LDCU UR4, c[0x0][0x880] ;  /* 0x00011000ff0477ac */ /* 0x000e620008000800 */
[----:B------:R-:W-:Y:S01]  /*0180*/  HFMA2 R46, -RZ, RZ, 0, 5.9604644775390625e-08 ;  /* 0x00000001ff2e7431 */ /* 0x000fe200000001ff */
[----:B-1----:R-:W-:-:S07]  /*0190*/  MOV R27, UR4 ;  /* 0x00000004001b7c02 */ /* 0x002fce0008000f00 */
.L_x_0:
[----:B------:R-:W2:Y:S02]  /*01a0*/  LDCU.64 UR4, c[0x0][0x8b0] ;  /* 0x00011600ff0477ac */ /* 0x000ea40008000a00 */
[----:B--2---:R-:W-:-:S04]  /*01b0*/  UISETP.NE.U32.AND UP0, UPT, UR4, URZ, UPT ;  /* 0x000000ff0400728c */ /* 0x004fc8000bf05070 */
[----:B------:R-:W-:-:S09]  /*01c0*/  UISETP.NE.AND.EX UP0, UPT, UR5, URZ, UPT, UP0 ;  /* 0x000000ff0500728c */ /* 0x000fd2000bf05300 */
[----:B------:R-:W-:Y:S05]  /*01d0*/  BRA.U UP0, `(.L_x_2) ;  /* 0x0000000100287547 */ /* 0x000fea000b800000 */
[----:B------:R-:W2:Y:S02]  /*01e0*/  LDCU.64 UR4, c[0x0][0x8a8] ;  /* 0x00011500ff0477ac */ /* 0x000ea40008000a00 */
[----:B--2---:R-:W-:-:S04]  /*01f0*/  UISETP.NE.U32.AND UP0, UPT, UR4, URZ, UPT ;  /* 0x000000ff0400728c */ /* 0x004fc8000bf05070 */
[----:B------:R-:W-:-:S09]  /*0200*/  UISETP.NE.AND.EX UP0, UPT, UR5, URZ, UPT, UP0 ;  /* 0x000000ff0500728c */ /* 0x000fd2000bf05300 */
[----:B------:R-:W-:Y:S05]  /*0210*/  BRA.U !UP0, `(.L_x_3) ;  /* 0x0000000108107547 */ /* 0x000fea000b800000 */
[----:B------:R-:W2:Y:S01]  /*0220*/  LDC.64 R24, c[0x0][0x8a8] ;  /* 0x00022a00ff187b82 */ /* 0x000ea20000000a00 */
[----:B------:R-:W2:Y:S02]  /*0230*/  LDCU.64 UR4, c[0x0][0x358] ;  /* 0x00006b00ff0477ac */ /* 0x000ea40008000a00 */
[----:B--2---:R2:W5:Y:S01]  /*0240*/  LDG.E R24, desc[UR4][R24.64] ;  /* 0x0000000418187981 */ /* 0x004562000c1e1900 */
[----:B------:R-:W-:Y:S05]  /*0250*/  BRA `(.L_x_2) ;  /* 0x0000000000087947 */ /* 0x000fea0003800000 */
.L_x_3:
[----:B------:R-:W2:Y:S02]  /*0260*/  LDCU UR4, c[0x0][0x8a0] ;  /* 0x00011400ff0477ac */ /* 0x000ea40008000800 */
[----:B--2---:R-:W-:Y:S02]  /*0270*/  MOV R24, UR4 ;  /* 0x0000000400187c02 */ /* 0x004fe40008000f00 */
.L_x_2:
[----:B------:R-:W-:Y:S01]  /*0280*/  IMAD.U32 R0, RZ, RZ, UR21 ;  /* 0x00000015ff007e24 */ /* 0x000fe2000f8e00ff */
[----:B------:R-:W-:Y:S04]  /*0290*/  BSSY.RECONVERGENT B0, `(.L_x_4) ;  /* 0x000000c000007945 */ /* 0x000fe80003800200 */
[C---:B------:R-:W-:Y:S02]  /*02a0*/  ISETP.NE.OR P2, PT, R0.reuse, 0x1, !P1 ;  /* 0x000000010000780c */ /* 0x040fe40004f45670 */
[----:B------:R-:W-:-:S11]  /*02b0*/  ISETP.NE.OR P0, PT, R0, 0x3, !P1 ;  /* 0x000000030000780c */ /* 0x000fd60004f05670 */
[----:B------:R-:W-:Y:S05]  /*02c0*/  @P2 BRA `(.L_x_5) ;  /* 0x0000000000202947 */ /* 0x000fea0003800000 */
[----:B------:R-:W3:Y:S02]  /*02d0*/  LDCU.64 UR4, c[0x0][0x348] ;  /* 0x00006900ff0477ac */ /* 0x000ee40008000a00 */
[----:B---3--:R-:W-:Y:S02]  /*02e0*/  UIADD3 UR6, UP1, UPT, UR4, 0x80, URZ ;  /* 0x0000008004067890 */ /* 0x008fe4000ff3e0ff */
[----:B------:R-:W-:Y:S02]  /*02f0*/  UIADD3 UR4, UP0, UPT, UR4, 0x180, URZ ;  /* 0x0000018004047890 */ /* 0x000fe4000ff1e0ff */
[----:B------:R-:W-:Y:S02]  /*0300*/  UIADD3.X UR7, UPT, UPT, URZ, UR5, URZ, UP1, !UPT ;  /* 0x00000005ff077290 */ /* 0x000fe40008ffe4ff */
[----:B------:R-:W-:-:S07]  /*0310*/  UIADD3.X UR5, UPT, UPT, URZ, UR5, URZ, UP0, !UPT ;  /* 0x00000005ff057290 */ /* 0x000fce00087fe4ff */
[----:B------:R3:W-:Y:S02]  /*0320*/  UTMACCTL.PF [UR6] ;  /* 0x00000000060079b9 */ /* 0x0007e40008040000 */
[----:B------:R3:W-:Y:S02]  /*0330*/  UTMACCTL.PF [UR4] ;  /* 0x00000000040079b9 */ /* 0x0007e40008040000 */
[----:B---3--:R-:W-:Y:S01]  /*0340*/  NOP ;  /* 0x0000000000007918 */ /* 0x008fe20000000000 */
.L_x_5:
[----:B------:R-:W-:Y:S05]  /*0350*/  BSYNC.RECONVERGENT B0 ;  /* 0x0000000000007941 */ /* 0x000fea0003800200 */
.L_x_4:
[----:B------:R-:W-:Y:S04]  /*0360*/  BSSY.RECONVERGENT B0, `(.L_x_6) ;  /* 0x000000a000007945 */ /* 0x000fe80003800200 */
        /* <DEDUP_REMOVED lines=9> */
.L_x_7:
[----:B------:R-:W-:Y:S05]  /*0400*/  BSYNC.RECONVERGENT B0 ;  /* 0x0000000000007941 */ /* 0x000fea0003800200 */
.L_x_6:
[----:B------:R-:W3:Y:S01]  /*0410*/  LDCU.64 UR4, c[0x0][0x888] ;  /* 0x00011100ff0477ac */ /* 0x000ee20008000a00 */
[----:B------:R-:W-:Y:S02]  /*0420*/  UISETP.EQ.U32.AND UP1, UPT, UR8, URZ, UPT ;  /* 0x000000ff0800728c */ /* 0x000fe4000bf22070 */
[----:B------:R-:W-:Y:S02]  /*0430*/  UPLOP3.LUT UP3, UPT, UPT, UPT, UPT, 0x80, 0x8 ;  /* 0x000000000008789c */ /* 0x000fe40003f6f070 */
[----:B---3--:R-:W-:-:S04]  /*0440*/  UISETP.NE.U32.AND UP0, UPT, UR4, URZ, UPT ;  /* 0x000000ff0400728c */ /* 0x008fc8000bf05070 */
[----:B------:R-:W-:-:S04]  /*0450*/  UISETP.NE.AND.EX UP0, UPT, UR5, URZ, UPT, UP0 ;  /* 0x000000ff0500728c */ /* 0x000fc8000bf05300 */
[----:B------:R-:W-:-:S04]  /*0460*/  UISETP.EQ.OR.EX UP2, UPT, UR9, URZ, !UP0, UP1 ;  /* 0x000000ff0900728c */ /* 0x000fc8000c742710 */
[----:B------:R-:W-:-:S06]  /*0470*/  UP2UR UR4, UPR, URZ, 0x4 ;  /* 0x00000004ff047883 */ /* 0x000fcc0008000000 */
[----:B------:R-:W-:Y:S01]  /*0480*/  MOV R51, UR4 ;  /* 0x0000000400337c02 */ /* 0x000fe20008000f00 */
[----:B------:R-:W-:Y:S06]  /*0490*/  BRA.U !UP2, `(.L_x_8) ;  /* 0x000000010a207547 */ /* 0x000fec000b800000 */
[----:B------:R-:W-:Y:S01]  /*04a0*/  UISETP.NE.U32.AND UP1, UPT, UR8, URZ, UPT ;  /* 0x000000ff0800728c */ /* 0x000fe2000bf25070 */
[----:B-----5:R-:W-:Y:S01]  /*04b0*/  FSETP.NEU.AND P0, PT, R27, RZ, PT ;  /* 0x000000ff1b00720b */ /* 0x020fe20003f0d000 */
[----:B------:R-:W-:Y:S02]  /*04c0*/  USEL UR4, URZ, 0xffffffff, UP0 ;  /* 0xffffffffff047887 */ /* 0x000fe40008000000 */
[----:B------:R-:W-:-:S10]  /*04d0*/  UISETP.NE.AND.EX UP1, UPT, UR9, URZ, UPT, UP1 ;  /* 0x000000ff0900728c */ /* 0x000fd4000bf25310 */
[----:B------:R-:W-:Y:S01]  /*04e0*/  VOTEU.ANY UP0, P0 ;  /* 0x0000000000ff7886 */ /* 0x000fe20000000100 */
[----:B------:R-:W-:-:S04]  /*04f0*/  @!UP1 USEL UR4, URZ, 0xffffffff, UP0 ;  /* 0xffffffffff049887 */ /* 0x000fc80008000000 */
[----:B------:R-:W-:-:S04]  /*0500*/  ULOP3.LUT UR4, UR4, 0x1, URZ, 0xc0, !UPT ;  /* 0x0000000104047892 */ /* 0x000fc8000f8ec0ff */
[----:B------:R-:W-:-:S11]  /*0510*/  UISETP.NE.U32.AND UP3, UPT, UR4, 0x1, UPT ;  /* 0x000000010400788c */ /* 0x000fd6000bf65070 */
.L_x_8:
[----:B------:R-:W3:Y:S01]  /*0520*/  SHFL.IDX PT, R0, R47, RZ, 0x1f ;  /* 0x00001fff2f007589 */ /* 0x000ee200000e0000 */
[----:B------:R-:W-:-:S04]  /*0530*/  UISETP.NE.AND UP0, UPT, UR21, 0x2, UPT ;  /* 0x000000021500788c */ /* 0x000fc8000bf05270 */
[----:B------:R-:W-:Y:S02]  /*0540*/  UISETP.EQ.AND UP1, UPT, UR68, URZ, !UP0 ;  /* 0x000000ff4400728c */ /* 0x000fe4000c722270 */
[----:B------:R-:W-:-:S04]  /*0550*/  USEL UR46, URZ, 0x1, UP0 ;  /* 0x00000001ff2e7887 */ /* 0x000fc80008000000 */
[----:B------:R-:W-:Y:S02]  /*0560*/  PLOP3.LUT P4, PT, P1, PT, UP1, 0x80, 0x8 ;  /* 0x000000000008781c */ /* 0x000fe40000f8f018 */
[----:B---3--:R-:W-:-:S13]  /*0570*/  ISETP.NE.AND P0, PT, R0, RZ, PT ;  /* 0x000000ff0000720c */ /* 0x008fda0003f05270 */
[----:B------:R-:W-:Y:S05]  /*0580*/  @P0 BRA `(.L_x_9) ;  /* 0x0000000000540947 */ /* 0x000fea0003800000 */
[----:B------:R-:W-:Y:S01]  /*0590*/  UMOV UR4, 0x400 ;  /* 0x0000040000047882 */ /* 0x000fe20000000000 */
[----:B------:R-:W-:Y:S01]  /*05a0*/  UMOV UR8, 0x1 ;  /* 0x0000000100087882 */ /* 0x000fe20000000000 */
[----:B------:R-:W-:Y:S01]  /*05b0*/  UMOV UR6, 0x2 ;  /* 0x0000000200067882 */ /* 0x000fe20000000000 */
[----:B------:R-:W-:Y:S02]  /*05c0*/  ULEA UR4, UR47, UR4, 0x18 ;  /* 0x000000042f047291 */ /* 0x000fe4000f8ec0ff */
[----:B------:R-:W-:-:S04]  /*05d0*/  UIADD3 UR8, UPT, UPT, -UR8, 0x100000, URZ ;  /* 0x0010000008087890 */ /* 0x000fc8000fffe1ff */
[----:B------:R-:W-:Y:S02]  /*05e0*/  USHF.L.U32 UR9, UR8, 0xb, URZ ;  /* 0x0000000b08097899 */ /* 0x000fe400080006ff */
[----:B------:R-:W-:Y:S02]  /*05f0*/  USHF.L.U32 UR8, UR8, 0x1, URZ ;  /* 0x0000000108087899 */ /* 0x000fe400080006ff */
[----:B------:R-:W-:-:S04]  /*0600*/  UIADD3 UR6, UPT, UPT, -UR6, 0x100000, URZ ;  /* 0x0010000006067890 */ /* 0x000fc8000fffe1ff */
[----:B------:R-:W-:Y:S02]  /*0610*/  USHF.L.U32 UR7, UR6, 0xb, URZ ;  /* 0x0000000b06077899 */ /* 0x000fe400080006ff */
[----:B------:R-:W-:Y:S01]  /*0620*/  USHF.L.U32 UR6, UR6, 0x1, URZ ;  /* 0x0000000106067899 */ /* 0x000fe200080006ff */
[----:B------:R-:W-:Y:S01]  /*0630*/  ELECT P0, URZ, PT ;  /* 0x0000000000ff782f */ /* 0x000fe20003800000 */
[----:B------:R-:W3:Y:S02]  /*0640*/  FENCE.VIEW.ASYNC.S ;  /* 0x00000000000073c6 */ /* 0x000ee40000000000 */
[----:B---3--:R3:W4:Y:S08]  /*0650*/  SYNCS.EXCH.64 URZ, [UR4], UR8 ;  /* 0x0000000804ff75b2 */ /* 0x0087300008000100 */
[----:B------:R3:W1:Y:S01]  /*0660*/  SYNCS.EXCH.64 URZ, [UR4+0x20], UR6 ;  /* 0x0000200604ff75b2 */ /* 0x0006620008000100 */
[----:B------:R3:W1:Y:S01]  /*0670*/  SYNCS.EXCH.64 URZ, [UR4+0x8], UR8 ;  /* 0x0000080804ff75b2 */ /* 0x0006620008000100 */
[----:B------:R3:W1:Y:S01]  /*0680*/  SYNCS.EXCH.64 URZ, [UR4+0x28], UR6 ;  /* 0x0000280604ff75b2 */ /* 0x0006620008000100 */
[----:B------:R3:W1:Y:S01]  /*0690*/  SYNCS.EXCH.64 URZ, [UR4+0x10], UR8 ;  /* 0x0000100804ff75b2 */ /* 0x0006620008000100 */
[----:B------:R3:W1:Y:S01]  /*06a0*/  SYNCS.EXCH.64 URZ, [UR4+0x30], UR6 ;  /* 0x0000300604ff75b2 */ /* 0x0006620008000100 */
[----:B------:R3:W1:Y:S01]  /*06b0*/  SYNCS.EXCH.64 URZ, [UR4+0x18], UR8 ;  /* 0x0000180804ff75b2 */ /* 0x0006620008000100 */
[----:B------:R3:W1:Y:S01]  /*06c0*/  SYNCS.EXCH.64 URZ, [UR4+0x38], UR6 ;  /* 0x0000380604ff75b2 */ /* 0x0006620008000100 */
[----:B------:R-:W-:Y:S01]  /*06d0*/  NOP ;  /* 0x0000000000007918 */ /* 0x000fe20000000000 */
.L_x_9:
[----:B------:R-:W2:Y:S01]  /*06e0*/  SHFL.IDX PT, R0, R47, RZ, 0x1f ;  /* 0x00001fff2f007589 */ /* 0x000ea200000e0000 */
[----:B------:R-:W-:Y:S01]  /*06f0*/  NOP ;  /* 0x0000000000007918 */ /* 0x000fe20000000000 */
[----:B--2---:R-:W-:-:S13]  /*0700*/  ISETP.NE.AND P0, PT, R0, 0x1, PT ;  /* 0x000000010000780c */ /* 0x004fda0003f05270 */
[----:B------:R-:W-:Y:S05]  /*0710*/  @P0 BRA `(.L_x_10) ;  /* 0x0000000000540947 */ /* 0x000fea0003800000 */
[----:B---3--:R-:W-:Y:S01]  /*0720*/  UMOV UR4, 0x400 ;  /* 0x0000040000047882 */ /* 0x008fe20000000000 */
        /* <DEDUP_REMOVED lines=10> */
[----:B------:R-:W2:Y:S02]  /*07d0*/  FENCE.VIEW.ASYNC.S ;  /* 0x00000000000073c6 */ /* 0x000ea40000000000 */
[----:B--2---:R2:W3:Y:S08]  /*07e0*/  SYNCS.EXCH.64 URZ, [UR4+0x40], UR8 ;  /* 0x0000400804ff75b2 */ /* 0x0044f00008000100 */
        /* <DEDUP_REMOVED lines=8> */
.L_x_10:
[----:B------:R-:W4:Y:S01]  /*0870*/  SHFL.IDX PT, R0, R47, RZ, 0x1f ;  /* 0x00001fff2f007589 */ /* 0x000f2200000e0000 */
[----:B------:R-:W-:Y:S01]  /*0880*/  NOP ;  /* 0x0000000000007918 */ /* 0x000fe20000000000 */
[----:B----4-:R-:W-:-:S13]  /*0890*/  ISETP.NE.AND P0, PT, R0, 0x3, PT ;  /* 0x000000030000780c */ /* 0x010fda0003f05270 */
[----:B------:R-:W-:Y:S05]  /*08a0*/  @P0 BRA `(.L_x_11) ;  /* 0x00000000002c0947 */ /* 0x000fea0003800000 */
[----:B--23--:R-:W-:Y:S01]  /*08b0*/  UMOV UR6, 0x400 ;  /* 0x0000040000067882 */ /* 0x00cfe20000000000 */
[----:B------:R-:W-:Y:S01]  /*08c0*/  UMOV UR4, 0x20 ;  /* 0x0000002000047882 */ /* 0x000fe20000000000 */
[----:B------:R-:W-:Y:S02]  /*08d0*/  ULEA UR6, UR47, UR6, 0x18 ;  /* 0x000000062f067291 */ /* 0x000fe4000f8ec0ff */
[----:B------:R-:W-:-:S04]  /*08e0*/  UIADD3 UR4, UPT, UPT, -UR4, 0x100000, URZ ;  /* 0x0010000004047890 */ /* 0x000fc8000fffe1ff */
[----:B------:R-:W-:Y:S02]  /*08f0*/  USHF.L.U32 UR5, UR4, 0xb, URZ ;  /* 0x0000000b04057899 */ /* 0x000fe400080006ff */
[----:B------:R-:W-:Y:S01]  /*0900*/  USHF.L.U32 UR4, UR4, 0x1, URZ ;  /* 0x0000000104047899 */ /* 0x000fe200080006ff */
[----:B------:R-:W-:Y:S01]  /*0910*/  ELECT P0, URZ, PT ;  /* 0x0000000000ff782f */ /* 0x000fe20003800000 */
[----:B------:R-:W2:Y:S10]  /*0920*/  FENCE.VIEW.ASYNC.S ;  /* 0x00000000000073c6 */ /* 0x000eb40000000000 */
[----:B--2---:R4:W2:Y:S01]  /*0930*/  SYNCS.EXCH.64 URZ, [UR6+0x80], UR4 ;  /* 0x0000800406ff75b2 */ /* 0x0048a20008000100 */
[----:B------:R4:W3:Y:S02]  /*0940*/  SYNCS.EXCH.64 URZ, [UR6+0x88], UR4 ;  /* 0x0000880406ff75b2 */ /* 0x0008e40008000100 */
[----:B----4-:R-:W-:Y:S01]  /*0950*/  NOP ;  /* 0x0000000000007918 */ /* 0x010fe20000000000 */
.L_x_11:
[----:B------:R-:W4:Y:S01]  /*0960*/  SHFL.IDX PT, R0, R47, RZ, 0x1f ;  /* 0x00001fff2f007589 */ /* 0x000f2200000e0000 */
[----:B------:R-:W-:Y:S01]  /*0970*/  NOP ;  /* 0x0000000000007918 */ /* 0x000fe20000000000 */
[----:B----4-:R-:W-:-:S13]  /*0980*/  ISETP.NE.AND P0, PT, R0, 0x4, PT ;  /* 0x000000040000780c */ /* 0x010fda0003f05270 */
[----:B------:R-:W-:Y:S05]  /*0990*/  @P0 BRA `(.L_x_12) ;  /* 0x0000000000480947 */ /* 0x000fea0003800000 */
[----:B--23--:R-:W-:Y:S01]  /*09a0*/  UMOV UR4, 0x3a0 ;  /* 0x000003a000047882 */ /* 0x00cfe20000000000 */
[----:B------:R-:W-:Y:S01]  /*09b0*/  UMOV UR6, 0x400 ;  /* 0x0000040000067882 */ /* 0x000fe20000000000 */
[----:B------:R-:W-:Y:S01]  /*09c0*/  USEL UR4, UR4, 0x320, UP3 ;  /* 0x0000032004047887 */ /* 0x000fe20009800000 */
        /* <DEDUP_REMOVED lines=10> */
[----:B--2---:R4:W2:Y:S08]  /*0a70*/  SYNCS.EXCH.64 URZ, [UR6+0x90], UR8 ;  /* 0x0000900806ff75b2 */ /* 0x0048b00008000100 */
[----:B------:R4:W3:Y:S01]  /*0a80*/  SYNCS.EXCH.64 URZ, [UR6+0xa0], UR4 ;  /* 0x0000a00406ff75b2 */ /* 0x0008e20008000100 */
[----:B------:R4:W1:Y:S01]  /*0a90*/  SYNCS.EXCH.64 URZ, [UR6+0x98], UR8 ;  /* 0x0000980806ff75b2 */ /* 0x0008620008000100 */
[----:B------:R4:W1:Y:S02]  /*0aa0*/  SYNCS.EXCH.64 URZ, [UR6+0xa8], UR4 ;  /* 0x0000a80406ff75b2 */ /* 0x0008640008000100 */
[----:B----4-:R-:W-:Y:S01]  /*0ab0*/  NOP ;  /* 0x0000000000007918 */ /* 0x010fe20000000000 */
.L_x_12:
[----:B------:R-:W4:Y:S01]  /*0ac0*/  SHFL.IDX PT, R0, R47, RZ, 0x1f ;  /* 0x00001fff2f007589 */ /* 0x000f2200000e0000 */
[----:B------:R-:W-:Y:S01]  /*0ad0*/  NOP ;  /* 0x0000000000007918 */ /* 0x000fe20000000000 */
[----:B----4-:R-:W-:-:S13]  /*0ae0*/  ISETP.NE.AND P0, PT, R0, 0x5, PT ;  /* 0x000000050000780c */ /* 0x010fda0003f05270 */
[----:B------:R-:W-:Y:S05]  /*0af0*/  @P0 BRA `(.L_x_13) ;  /* 0x0000000000540947 */ /* 0x000fea0003800000 */
[----:B--23--:R-:W-:Y:S01]  /*0b00*/  UMOV UR4, 0x400 ;  /* 0x0000040000047882 */ /* 0x00cfe20000000000 */
        /* <DEDUP_REMOVED lines=14> */
[----:B------:R4:W1:Y:S01]  /*0bf0*/  SYNCS.EXCH.64 URZ, [UR4+0xd8], UR8 ;  /* 0x0000d80804ff75b2 */ /* 0x0008620008000100 */
[----:B------:R4:W1:Y:S01]  /*0c00*/  SYNCS.EXCH.64 URZ, [UR4+0xc0], UR6 ;  /* 0x0000c00604ff75b2 */ /* 0x0008620008000100 */
[----:B------:R4:W1:Y:S01]  /*0c10*/  SYNCS.EXCH.64 URZ, [UR4+0xe0], UR8 ;  /* 0x0000e00804ff75b2 */ /* 0x0008620008000100 */
[----:B------:R4:W1:Y:S01]  /*0c20*/  SYNCS.EXCH.64 URZ, [UR4+0xc8], UR6 ;  /* 0x0000c80604ff75b2 */ /* 0x0008620008000100 */
[----:B------:R4:W1:Y:S02]  /*0c30*/  SYNCS.EXCH.64 URZ, [UR4+0xe8], UR8 ;  /* 0x0000e80804ff75b2 */ /* 0x0008640008000100 */
[----:B----4-:R-:W-:Y:S01]  /*0c40*/  NOP ;  /* 0x0000000000007918 */ /* 0x010fe20000000000 */
.L_x_13:
[----:B------:R-:W4:Y:S01]  /*0c50*/  SHFL.IDX PT, R0, R47, RZ, 0x1f ;  /* 0x00001fff2f007589 */ /* 0x000f2200000e0000 */
[----:B------:R-:W-:Y:S01]  /*0c60*/  ISETP.NE.OR P1, PT, RZ, UR21, !P1 ;  /* 0x00000015ff007c0c */ /* 0x000fe2000cf25670 */
        /* <DEDUP_REMOVED lines=12> */
[----:B------:R4:W3:Y:S01]  /*0d30*/  SYNCS.EXCH.64 URZ, [UR4+0x100], UR6 ;  /* 0x0001000604ff75b2 */ /* 0x0008e20008000100 */
[----:B------:R4:W1:Y:S01]  /*0d40*/  SYNCS.EXCH.64 URZ, [UR4+0xf8], UR6 ;  /* 0x0000f80604ff75b2 */ /* 0x0008620008000100 */
[----:B------:R4:W1:Y:S02]  /*0d50*/  SYNCS.EXCH.64 URZ, [UR4+0x108], UR6 ;  /* 0x0001080604ff75b2 */ /* 0x0008640008000100 */
[----:B----4-:R-:W-:Y:S01]  /*0d60*/  NOP ;  /* 0x0000000000007918 */ /* 0x010fe20000000000 */
.L_x_14:
[----:B------:R-:W-:Y:S01]  /*0d70*/  VOTEU.ALL UP0, P1 ;  /* 0x0000000000ff7886 */ /* 0x000fe20000800000 */
[----:B--23--:R-:W-:Y:S01]  /*0d80*/  UMOV UR4, 0x20 ;  /* 0x0000002000047882 */ /* 0x00cfe20000000000 */
[----:B------:R-:W2:Y:S01]  /*0d90*/  LDCU UR7, c[0x0][0x36c] ;  /* 0x00006d80ff0777ac */ /* 0x000ea20008000800 */
[----:B------:R-:W-:Y:S01]  /*0da0*/  NOP ;  /* 0x0000000000007918 */ /* 0x000fe20000000000 */
[----:B------:R-:W-:Y:S01]  /*0db0*/  LOP3.LUT R0, R60, 0x1f, RZ, 0xc0, !PT ;  /* 0x0000001f3c007812 */ /* 0x000fe200078ec0ff */
[----:B------:R-:W-:Y:S01]  /*0dc0*/  @!UP0 UMOV UR6, 0x400 ;  /* 0x0000040000068882 */ /* 0x000fe20000000000 */
[----:B------:R-:W-:-:S04]  /*0dd0*/  @!UP0 UIADD3 UR4, UPT, UPT, -UR4, 0x100000, URZ ;  /* 0x0010000004048890 */ /* 0x000fc8000fffe1ff */
[----:B------:R-:W-:Y:S02]  /*0de0*/  @!UP0 USHF.L.U32 UR5, UR4, 0xb, URZ ;  /* 0x0000000b04058899 */ /* 0x000fe400080006ff */
[----:B------:R-:W-:Y:S02]  /*0df0*/  @!UP0 USHF.L.U32 UR4, UR4, 0x1, URZ ;  /* 0x0000000104048899 */ /* 0x000fe400080006ff */
[----:B------:R-:W-:Y:S01]  /*0e00*/  @!UP0 ULEA UR6, UR47, UR6, 0x18 ;  /* 0x000000062f068291 */ /* 0x000fe2000f8ec0ff */
[----:B------:R-:W-:Y:S01]  /*0e10*/  VOTEU.ALL UP0, P1 ;  /* 0x0000000000ff7886 */ /* 0x000fe20000800000 */
[----:B------:R-:W-:Y:S02]  /*0e20*/  UISETP.NE.AND UP4, UPT, UR21, URZ, UPT ;  /* 0x000000ff1500728c */ /* 0x000fe4000bf85270 */
[----:B--2---:R-:W-:Y:S01]  /*0e30*/  UISETP.EQ.U32.AND UP5, UPT, UR7, 0x1, UPT ;  /* 0x000000010700788c */ /* 0x004fe2000bfa2070 */
[----:B------:R-:W2:Y:S07]  /*0e40*/  FENCE.VIEW.ASYNC.S ;  /* 0x00000000000073c6 */ /* 0x000eae0000000000 */
[----:B--2---:R2:W3:Y:S01]  /*0e50*/  @!UP0 SYNCS.EXCH.64 URZ, [UR6+0x110], UR4 ;  /* 0x0001100406ff85b2 */ /* 0x0044e20008000100 */
[----:B------:R-:W-:Y:S05]  /*0e60*/  BRA.U !UP5, `(.L_x_15) ;  /* 0x000000010d087547 */ /* 0x000fea000b800000 */
[----:B-1-3--:R-:W-:Y:S01]  /*0e70*/  UCGABAR_ARV ;  /* 0x00000000000079c7 */ /* 0x00afe20008000000 */
[----:B------:R-:W-:Y:S05]  /*0e80*/  BRA `(.L_x_16) ;  /* 0x0000000000047947 */ /* 0x000fea0003800000 */
.L_x_15:
[----:B-1-3--:R-:W-:Y:S01]  /*0e90*/  NOP ;  /* 0x0000000000007918 */ /* 0x00afe20000000000 */
.L_x_16:
[----:B------:R-:W1:Y:S01]  /*0ea0*/  S2UR UR20, SR_CTAID.X ;  /* 0x00000000001479c3 */ /* 0x000e620000002500 */
[----:B------:R-:W-:-:S05]  /*0eb0*/  CS2R.32 R50, SR_CgaSize ;  /* 0x0000000000327805 */ /* 0x000fca0000008a00 */
[----:B------:R-:W-:-:S05]  /*0ec0*/  IMAD R50, R50, -0xa0, RZ ;  /* 0xffffff6032327824 */ /* 0x000fca00078e02ff */
[----:B--2---:R-:W-:-:S14]  /*0ed0*/  R2UR UR5, R50 ;  /* 0x00000000320572ca */ /* 0x004fdc00000e0000 */
[----:B------:R-:W2:Y:S01]  /*0ee0*/  LDCU UR5, c[0x0][UR5+0x2b0] ;  /* 0x00005600050577ac */ /* 0x000ea20008000800 */
[----:B------:R-:W-:-:S05]  /*0ef0*/  CS2R.32 R50, SR_CgaSize ;  /* 0x0000000000327805 */ /* 0x000fca0000008a00 */
[----:B------:R-:W-:-:S05]  /*0f00*/  IMAD R50, R50, -0xa0, RZ ;  /* 0xffffff6032327824 */ /* 0x000fca00078e02ff */
[----:B------:R-:W-:-:S14]  /*0f10*/  R2UR UR4, R50 ;  /* 0x00000000320472ca */ /* 0x000fdc00000e0000 */
[----:B------:R-:W3:Y:S01]  /*0f20*/  LDCU UR4, c[0x0][UR4+0x2b4] ;  /* 0x00005680040477ac */ /* 0x000ee20008000800 */
[----:B------:R-:W4:Y:S01]  /*0f30*/  S2UR UR7, SR_CTAID.Y ;  /* 0x00000000000779c3 */ /* 0x000f220000002600 */
[----:B------:R-:W-:-:S05]  /*0f40*/  CS2R.32 R50, SR_CgaSize ;  /* 0x0000000000327805 */ /* 0x000fca0000008a00 */
[----:B------:R-:W-:-:S05]  /*0f50*/  IMAD R50, R50, -0xa0, RZ ;  /* 0xffffff6032327824 */ /* 0x000fca00078e02ff */
[----:B------:R-:W-:-:S14]  /*0f60*/  R2UR UR8, R50 ;  /* 0x00000000320872ca */ /* 0x000fdc00000e0000 */
[----:B------:R-:W3:Y:S01]  /*0f70*/  LDCU UR8, c[0x0][UR8+0x2a0] ;  /* 0x00005400080877ac */ /* 0x000ee20008000800 */
[----:B------:R-:W3:Y:S01]  /*0f80*/  LDCU UR25, c[0x0][0xb24] ;  /* 0x00016480ff1977ac */ /* 0x000ee20008000800 */
[----:B------:R-:W1:Y:S01]  /*0f90*/  S2UR UR36, SR_CTAID.Z ;  /* 0x00000000002479c3 */ /* 0x000e620000002700 */
[----:B------:R-:W-:-:S05]  /*0fa0*/  CS2R.32 R50, SR_CgaSize ;  /* 0x0000000000327805 */ /* 0x000fca0000008a00 */
[----:B------:R-:W-:-:S05]  /*0fb0*/  IMAD R50, R50, -0xa0, RZ ;  /* 0xffffff6032327824 */ /* 0x000fca00078e02ff */
[----:B------:R-:W-:-:S14]  /*0fc0*/  R2UR UR63, R50 ;  /* 0x00000000323f72ca */ /* 0x000fdc00000e0000 */
[----:B------:R-:W3:Y:S01]  /*0fd0*/  LDCU UR63, c[0x0][UR63+0x2a4] ;  /* 0x000054803f3f77ac */ /* 0x000ee20008000800 */
[----:B------:R-:W-:Y:S02]  /*0fe0*/  UISETP.GT.U32.AND UP0, UPT, UR68, 0xffff, UPT ;  /* 0x0000ffff4400788c */ /* 0x000fe4000bf04070 */
[----:B------:R-:W-:Y:S01]  /*0ff0*/  USHF.L.U32 UR37, UR47, 0xa, URZ ;  /* 0x0000000a2f257899 */ /* 0x000fe200080006ff */
[----:B-1----:R-:W-:Y:S01]  /*1000*/  I2FP.F32.U32 R3, UR20 ;  /* 0x0000001400037c45 */ /* 0x002fe20008201000 */
[----:B------:R-:W-:Y:S01]  /*1010*/  UMOV UR28, 0x5 ;  /* 0x00000005001c7882 */ /* 0x000fe20000000000 */
[----:B------:R-:W1:Y:S03]  /*1020*/  LDCU UR45, c[0x0][0xb24] ;  /* 0x00016480ff2d77ac */ /* 0x000e660008000800 */
[----:B--2---:R-:W-:Y:S01]  /*1030*/  FMUL R3, R3, UR5 ;  /* 0x0000000503037c20 */ /* 0x004fe20008400000 */
[----:B------:R-:W2:Y:S01]  /*1040*/  LDCU UR27, c[0x0][0xb30] ;  /* 0x00016600ff1b77ac */ /* 0x000ea20008000800 */
[----:B----4-:R-:W-:Y:S01]  /*1050*/  I2FP.F32.U32 R2, UR7 ;  /* 0x0000000700027c45 */ /* 0x010fe20008201000 */
[----:B------:R-:W-:-:S03]  /*1060*/  USHF.L.U32 UR55, UR20, 0x6, URZ ;  /* 0x0000000614377899 */ /* 0x000fc600080006ff */
[----:B------:R-:W4:Y:S01]  /*1070*/  F2I.U32.TRUNC.NTZ R3, R3 ;  /* 0x0000000300037305 */ /* 0x000f22000020f000 */
[----:B------:R-:W-:Y:S01]  /*1080*/  USEL UR31, UR68, 0xffff, !UP0 ;  /* 0x0000ffff441f7887 */ /* 0x000fe2000c000000 */
[----:B---3--:R-:W-:Y:S01]  /*1090*/  FMUL R2, R2, UR4 ;  /* 0x0000000402027c20 */ /* 0x008fe20008400000 */
[----:B------:R-:W-:Y:S01]  /*10a0*/  UISETP.GE.AND UP2, UPT, UR25, 0x1, UPT ;  /* 0x000000011900788c */ /* 0x000fe2000bf46270 */
[----:B------:R-:W-:-:S04]  /*10b0*/  UMOV UR24, UR7 ;  /* 0x0000000700187c82 */ /* 0x000fc80008000000 */
[----:B------:R-:W3:Y:S01]  /*10c0*/  F2I.U32.TRUNC.NTZ R2, R2 ;  /* 0x0000000200027305 */ /* 0x000ee2000020f000 */
[----:B----4-:R-:W-:Y:S02]  /*10d0*/  R2UR UR4, R3 ;  /* 0x00000000030472ca */ /* 0x010fe400000e0000 */
[----:B------:R-:W-:Y:S02]  /*10e0*/  PRMT R3, RZ, 0x7610, R3 ;  /* 0x00007610ff037816 */ /* 0x000fe40000000003 */
[----:B---3--:R-:W-:Y:S02]  /*10f0*/  R2UR UR6, R2 ;  /* 0x00000000020672ca */ /* 0x008fe400000e0000 */
[----:B------:R-:W-:-:S07]  /*1100*/  PRMT R2, RZ, 0x7610, R2 ;  /* 0x00007610ff027816 */ /* 0x000fce0000000002 */
[----:B------:R-:W-:-:S04]  /*1110*/  UIADD3 UR5, UPT, UPT, -UR4, URZ, URZ ;  /* 0x000000ff04057290 */ /* 0x000fc8000fffe1ff */
[----:B------:R-:W-:Y:S02]  /*1120*/  UIMAD UR5, UR8, UR5, UR20 ;  /* 0x00000005080572a4 */ /* 0x000fe4000f8e0214 */
[----:B------:R-:W-:-:S04]  /*1130*/  UIADD3 UR4, UPT, UPT, -UR6, URZ, URZ ;  /* 0x000000ff06047290 */ /* 0x000fc8000fffe1ff */
[----:B------:R-:W-:Y:S01]  /*1140*/  IMAD.U32 R50, RZ, RZ, UR5 ;  /* 0x00000005ff327e24 */ /* 0x000fe2000f8e00ff */
[----:B------:R-:W-:Y:S01]  /*1150*/  UIMAD UR63, UR63, UR4, UR7 ;  /* 0x000000043f3f72a4 */ /* 0x000fe2000f8e0207 */
[----:B-12---:R-:W-:Y:S11]  /*1160*/  BRA.U UP4, `(.L_x_17) ;  /* 0x0000000104407547 */ /* 0x006ff6000b800000 */
[----:B------:R-:W-:-:S13]  /*1170*/  R2UR UR4, R50 ;  /* 0x00000000320472ca */ /* 0x000fda00000e0000 */
[----:B------:R-:W-:Y:S02]  /*1180*/  UISETP.GT.U32.AND UP0, UPT, UR4, 0x1, UPT ;  /* 0x000000010400788c */ /* 0x000fe4000bf04070 */
[----:B------:R-:W-:Y:S02]  /*1190*/  ULOP3.LUT UR4, UR4, 0xfffffffe, URZ, 0xc0, !UPT ;  /* 0xfffffffe04047892 */ /* 0x000fe4000f8ec0ff */
[----:B------:R-:W-:Y:S02]  /*11a0*/  UISETP.NE.AND UP1, UPT, UR63, URZ, UP0 ;  /* 0x000000ff3f00728c */ /* 0x000fe40008725270 */
[----:B------:R-:W-:Y:S02]  /*11b0*/  UISETP.NE.AND UP0, UPT, UR63, 0x1, UP0 ;  /* 0x000000013f00788c */ /* 0x000fe40008705270 */
[----:B------:R-:W-:Y:S02]  /*11c0*/  USEL UR7, URZ, 0x1, UP1 ;  /* 0x00000001ff077887 */ /* 0x000fe40008800000 */
[----:B------:R-:W-:-:S02]  /*11d0*/  USEL UR6, URZ, 0x4, UP0 ;  /* 0x00000004ff067887 */ /* 0x000fc40008000000 */
[----:B------:R-:W-:Y:S02]  /*11e0*/  USEL UR5, URZ, 0x2, UP1 ;  /* 0x00000002ff057887 */ /* 0x000fe40008800000 */
[----:B------:R-:W-:Y:S02]  /*11f0*/  ULEA UR4, UR63, UR4, 0x1 ;  /* 0x000000043f047291 */ /* 0x000fe4000f8e08ff */
[----:B------:R-:W-:Y:S02]  /*1200*/  USEL UR8, URZ, 0x8, UP0 ;  /* 0x00000008ff087887 */ /* 0x000fe40008000000 */
[----:B------:R-:W-:-:S03]  /*1210*/  UIADD3 UR5, UPT, UPT, UR5, UR6, UR7 ;  /* 0x0000000605057290 */ /* 0x000fc6000fffe007 */
[----:B------:R-:W-:Y:S01]  /*1220*/  UMOV UR6, 0x3 ;  /* 0x0000000300067882 */ /* 0x000fe20000000000 */
[----:B------:R-:W-:Y:S02]  /*1230*/  UIADD3 UR5, UPT, UPT, UR5, UR8, URZ ;  /* 0x0000000805057290 */ /* 0x000fe4000fffe0ff */
[----:B------:R-:W-:-:S04]  /*1240*/  USHF.L.U32 UR4, UR6, UR4, URZ ;  /* 0x0000000406047299 */ /* 0x000fc800080006ff */
[----:B------:R-:W-:Y:S02]  /*1250*/  MOV R3, UR5 ;  /* 0x0000000500037c02 */ /* 0x000fe40008000f00 */
[----:B------:R-:W-:Y:S02]  /*1260*/  IMAD.U32 R2, RZ, RZ, UR4 ;  /* 0x00000004ff027e24 */ /* 0x000fe4000f8e00ff */
.L_x_17:
[----:B------:R-:W-:Y:S05]  /*1270*/  BRA.U !UP2, `(.L_x_18) ;  /* 0x000000010ad47547 */ /* 0x000fea000b800000 */
[----:B------:R-:W1:Y:S01]  /*1280*/  LDCU.128 UR12, c[0x0][0xb10] ;  /* 0x00016200ff0c77ac */ /* 0x000e620008000c00 */
[----:B------:R-:W2:Y:S01]  /*1290*/  LDCU UR6, c[0x0][0x370] ;  /* 0x00006e00ff0677ac */ /* 0x000ea20008000800 */
[----:B------:R-:W3:Y:S01]  /*12a0*/  LDCU UR5, c[0x0][0x374] ;  /* 0x00006e80ff0577ac */ /* 0x000ee20008000800 */
[----:B------:R-:W4:Y:S01]  /*12b0*/  LDCU UR26, c[0x0][0xb0c] ;  /* 0x00016180ff1a77ac */ /* 0x000f220008000800 */
[----:B------:R-:W4:Y:S01]  /*12c0*/  LDCU UR4, c[0x0][0xb20] ;  /* 0x00016400ff0477ac */ /* 0x000f220008000800 */
[----:B------:R-:W4:Y:S01]  /*12d0*/  LDCU.64 UR8, c[0x0][0xb28] ;  /* 0x00016500ff0877ac */ /* 0x000f220008000a00 */
[----:B-1----:R-:W-:Y:S02]  /*12e0*/  UISETP.NE.AND UP0, UPT, UR14, 0x1, UPT ;  /* 0x000000010e00788c */ /* 0x002fe4000bf05270 */
[----:B---3--:R-:W-:Y:S02]  /*12f0*/  UIMAD.WIDE.U32 UR10, UR5, UR15, URZ ;  /* 0x0000000f050a72a5 */ /* 0x008fe4000f8e00ff */
[----:B--2---:R-:W-:-:S02]  /*1300*/  UIMAD.WIDE.U32 UR18, UR6, UR12, URZ ;  /* 0x0000000c061272a5 */ /* 0x004fc4000f8e00ff */
[----:B----4-:R-:W-:Y:S02]  /*1310*/  UISETP.NE.AND UP1, UPT, UR26, 0x1, UPT ;  /* 0x000000011a00788c */ /* 0x010fe4000bf25270 */
[----:B------:R-:W-:Y:S01]  /*1320*/  UISETP.NE.AND UP2, UPT, UR25, 0x1, UPT ;  /* 0x000000011900788c */ /* 0x000fe2000bf45270 */
[----:B------:R-:W-:Y:S02]  /*1330*/  UMOV UR10, UR11 ;  /* 0x0000000b000a7c82 */ /* 0x000fe40008000000 */
[----:B------:R-:W-:Y:S01]  /*1340*/  UMOV UR18, UR19 ;  /* 0x0000001300127c82 */ /* 0x000fe20008000000 */
[----:B------:R-:W-:Y:S02]  /*1350*/  @UP0 USHF.R.U32.HI UR5, URZ, UR4, UR10 ;  /* 0x00000004ff050299 */ /* 0x000fe4000801160a */
[----:B------:R-:W-:Y:S02]  /*1360*/  UIMAD.WIDE.U32 UR22, UR24, UR15, URZ ;  /* 0x0000000f181672a5 */ /* 0x000fe4000f8e00ff */
[----:B------:R-:W-:-:S02]  /*1370*/  UIMAD.WIDE.U32 UR10, UR5, UR8, URZ ;  /* 0x00000008050a72a5 */ /* 0x000fc4000f8e00ff */
[----:B------:R-:W-:Y:S02]  /*1380*/  @UP1 USHF.R.U32.HI UR6, URZ, UR13, UR18 ;  /* 0x0000000dff061299 */ /* 0x000fe40008011612 */
[----:B------:R-:W-:Y:S02]  /*1390*/  UIMAD.WIDE.U32 UR16, UR20, UR12, URZ ;  /* 0x0000000c141072a5 */ /* 0x000fe4000f8e00ff */
[----:B------:R-:W-:Y:S01]  /*13a0*/  UIMAD.WIDE.U32 UR18, UR6, UR8, URZ ;  /* 0x00000008061272a5 */ /* 0x000fe2000f8e00ff */
[----:B------:R-:W-:Y:S01]  /*13b0*/  UMOV UR22, UR23 ;  /* 0x0000001700167c82 */ /* 0x000fe20008000000 */
[----:B------:R-:W-:Y:S01]  /*13c0*/  UMOV UR10, UR11 ;  /* 0x0000000b000a7c82 */ /* 0x000fe20008000000 */
[----:B------:R-:W-:Y:S02]  /*13d0*/  USHF.R.U32.HI UR22, URZ, UR4, UR22 ;  /* 0x00000004ff167299 */ /* 0x000fe40008011616 */
[----:B------:R-:W-:Y:S02]  /*13e0*/  @UP2 USHF.R.U32.HI UR5, URZ, UR9, UR10 ;  /* 0x00000009ff052299 */ /* 0x000fe4000801160a */
[----:B------:R-:W-:Y:S01]  /*13f0*/  UMOV UR7, UR19 ;  /* 0x0000001300077c82 */ /* 0x000fe20008000000 */
[----:B------:R-:W-:Y:S01]  /*1400*/  UMOV UR16, UR17 ;  /* 0x0000001100107c82 */ /* 0x000fe20008000000 */
[----:B------:R-:W-:-:S02]  /*1410*/  @UP2 USHF.R.U32.HI UR6, URZ, UR9, UR7 ;  /* 0x00000009ff062299 */ /* 0x000fc40008011607 */
[----:B------:R-:W-:Y:S02]  /*1420*/  USHF.R.U32.HI UR13, URZ, UR13, UR16 ;  /* 0x0000000dff0d7299 */ /* 0x000fe40008011610 */
[----:B------:R-:W-:Y:S02]  /*1430*/  USEL UR4, UR24, UR22, !UP0 ;  /* 0x0000001618047287 */ /* 0x000fe4000c000000 */
[----:B------:R-:W-:Y:S02]  /*1440*/  UIMAD UR7, UR5, UR25, URZ ;  /* 0x00000019050772a4 */ /* 0x000fe4000f8e02ff */
[----:B------:R-:W-:Y:S02]  /*1450*/  USEL UR5, UR20, UR13, !UP1 ;  /* 0x0000000d14057287 */ /* 0x000fe4000c800000 */
[----:B------:R-:W-:Y:S02]  /*1460*/  UIMAD UR12, UR6, UR25, URZ ;  /* 0x00000019060c72a4 */ /* 0x000fe4000f8e02ff */
[----:B------:R-:W-:-:S02]  /*1470*/  UISETP.GE.AND UP0, UPT, UR4, UR7, UPT ;  /* 0x000000070400728c */ /* 0x000fc4000bf06270 */
[----:B------:R-:W-:Y:S02]  /*1480*/  UIMAD.WIDE.U32 UR10, UR4, UR8, URZ ;  /* 0x00000008040a72a5 */ /* 0x000fe4000f8e00ff */
[----:B------:R-:W-:Y:S02]  /*1490*/  UISETP.GE.OR UP0, UPT, UR5, UR12, UP0 ;  /* 0x0000000c0500728c */ /* 0x000fe40008706670 */
[----:B------:R-:W-:Y:S02]  /*14a0*/  UIMAD.WIDE.U32 UR12, UR5, UR8, URZ ;  /* 0x00000008050c72a5 */ /* 0x000fe4000f8e00ff */
[----:B------:R-:W-:Y:S01]  /*14b0*/  UIADD3 UR10, UPT, UPT, -UR4, URZ, URZ ;  /* 0x000000ff040a7290 */ /* 0x000fe2000fffe1ff */
[----:B------:R-:W-:Y:S01]  /*14c0*/  UMOV UR8, UR11 ;  /* 0x0000000b00087c82 */ /* 0x000fe20008000000 */
[----:B------:R-:W-:Y:S02]  /*14d0*/  UIADD3 UR11, UPT, UPT, -UR5, URZ, URZ ;  /* 0x000000ff050b7290 */ /* 0x000fe4000fffe1ff */
[----:B------:R-:W-:-:S03]  /*14e0*/  USHF.R.U32.HI UR8, URZ, UR9, UR8 ;  /* 0x00000009ff087299 */ /* 0x000fc60008011608 */
[----:B------:R-:W-:Y:S01]  /*14f0*/  @!UP0 UMOV UR7, UR13 ;  /* 0x0000000d00078c82 */ /* 0x000fe20008000000 */
[----:B------:R-:W-:Y:S02]  /*1500*/  UIMAD UR24, UR14, UR10, UR24 ;  /* 0x0000000a0e1872a4 */ /* 0x000fe4000f8e0218 */
[----:B------:R-:W-:Y:S02]  /*1510*/  USEL UR8, UR4, UR8, !UP2 ;  /* 0x0000000804087287 */ /* 0x000fe4000d000000 */
[----:B------:R-:W-:Y:S02]  /*1520*/  @!UP0 USHF.R.U32.HI UR7, URZ, UR9, UR7 ;  /* 0x00000009ff078299 */ /* 0x000fe40008011607 */
[----:B------:R-:W-:Y:S02]  /*1530*/  UIADD3 UR9, UPT, UPT, -UR8, URZ, URZ ;  /* 0x000000ff08097290 */ /* 0x000fe4000fffe1ff */
[----:B------:R-:W-:Y:S02]  /*1540*/  @!UP0 USEL UR7, UR5, UR7, !UP2 ;  /* 0x0000000705078287 */ /* 0x000fe4000d000000 */
[----:B------:R-:W-:-:S02]  /*1550*/  UIMAD UR9, UR25, UR9, UR4 ;  /* 0x00000009190972a4 */ /* 0x000fc4000f8e0204 */
[----:B------:R-:W-:Y:S02]  /*1560*/  @!UP0 UIADD3 UR8, UPT, UPT, UR8, -UR7, URZ ;  /* 0x8000000708088290 */ /* 0x000fe4000fffe0ff */
[----:B------:R-:W-:Y:S02]  /*1570*/  @!UP0 UIMAD UR6, UR9, UR6, UR7 ;  /* 0x00000006090682a4 */ /* 0x000fe4000f8e0207 */
[----:B------:R-:W-:Y:S02]  /*1580*/  @!UP0 UIMAD UR4, UR8, UR25, UR5 ;  /* 0x00000019080482a4 */ /* 0x000fe4000f8e0205 */
[----:B------:R-:W-:Y:S02]  /*1590*/  UIMAD UR20, UR26, UR11, UR20 ;  /* 0x0000000b1a1472a4 */ /* 0x000fe4000f8e0214 */
[----:B------:R-:W-:Y:S01]  /*15a0*/  UIMAD UR24, UR4, UR14, UR24 ;  /* 0x0000000e041872a4 */ /* 0x000fe2000f8e0218 */
[----:B------:R-:W-:Y:S02]  /*15b0*/  @!UP0 UMOV UR5, UR6 ;  /* 0x0000000600058c82 */ /* 0x000fe40008000000 */
[----:B------:R-:W-:-:S12]  /*15c0*/  UIMAD UR20, UR5, UR26, UR20 ;  /* 0x0000001a051472a4 */ /* 0x000fd8000f8e0214 */
.L_x_18:
[----:B------:R-:W-:Y:S02]  /*15d0*/  UISETP.NE.AND UP1, UPT, UR27, 0x1, UPT ;  /* 0x000000011b00788c */ /* 0x000fe4000bf25270 */
[----:B------:R-:W-:Y:S02]  /*15e0*/  ULOP3.LUT UR31, UR31, 0xffff, URZ, 0xc0, !UPT ;  /* 0x0000ffff1f1f7892 */ /* 0x000fe4000f8ec0ff */
[----:B------:R-:W-:Y:S02]  /*15f0*/  UISETP.NE.AND UP0, UPT, UR21, 0x2, UPT ;  /* 0x000000021500788c */ /* 0x000fe4000bf05270 */
[----:B------:R-:W-:Y:S02]  /*1600*/  ULOP3.LUT UR37, UR37, 0x800, URZ, 0xc0, !UPT ;  /* 0x0000080025257892 */ /* 0x000fe4000f8ec0ff */
[----:B------:R-:W-:Y:S02]  /*1610*/  ULOP3.LUT UR55, UR55, 0x40, URZ, 0xc0, !UPT ;  /* 0x0000004037377892 */ /* 0x000fe4000f8ec0ff */
[----:B------:R-:W-:Y:S01]  /*1620*/  USHF.L.U32 UR31, UR28, UR31, URZ ;  /* 0x0000001f1c1f7299 */ /* 0x000fe200080006ff */
[----:B------:R-:W-:Y:S11]  /*1630*/  BRA.U UP1, `(.L_x_19) ;  /* 0x0000000101447547 */ /* 0x000ff6000b800000 */
[----:B------:R-:W1:Y:S01]  /*1640*/  LDCU.128 UR8, c[0x0][0xb10] ;  /* 0x00016200ff0877ac */ /* 0x000e620008000c00 */
[----:B------:R-:W2:Y:S01]  /*1650*/  LDCU UR12, c[0x0][0xb0c] ;  /* 0x00016180ff0c77ac */ /* 0x000ea20008000800 */
[----:B------:R-:W3:Y:S01]  /*1660*/  LDCU UR13, c[0x0][0xb20] ;  /* 0x00016400ff0d77ac */ /* 0x000ee20008000800 */
[----:B-1----:R-:W-:Y:S02]  /*1670*/  UIMAD.WIDE.U32 UR6, UR20, UR8, URZ ;  /* 0x00000008140672a5 */ /* 0x002fe4000f8e00ff */
[----:B------:R-:W-:Y:S02]  /*1680*/  UIMAD.WIDE.U32 UR4, UR24, UR11, URZ ;  /* 0x0000000b180472a5 */ /* 0x000fe4000f8e00ff */
[----:B--2---:R-:W-:Y:S02]  /*1690*/  UISETP.NE.AND UP2, UPT, UR12, 0x1, UPT ;  /* 0x000000010c00788c */ /* 0x004fe4000bf45270 */
[----:B------:R-:W-:Y:S01]  /*16a0*/  UISETP.NE.AND UP1, UPT, UR10, 0x1, UPT ;  /* 0x000000010a00788c */ /* 0x000fe2000bf25270 */
[----:B------:R-:W-:-:S02]  /*16b0*/  UMOV UR6, UR7 ;  /* 0x0000000700067c82 */ /* 0x000fc40008000000 */
[----:B------:R-:W-:Y:S01]  /*16c0*/  UMOV UR4, UR5 ;  /* 0x0000000500047c82 */ /* 0x000fe20008000000 */
[----:B------:R-:W-:Y:S02]  /*16d0*/  USHF.R.U32.HI UR6, URZ, UR9, UR6 ;  /* 0x00000009ff067299 */ /* 0x000fe40008011606 */
[----:B---3--:R-:W-:Y:S02]  /*16e0*/  USHF.R.U32.HI UR4, URZ, UR13, UR4 ;  /* 0x0000000dff047299 */ /* 0x008fe40008011604 */
[----:B------:R-:W-:Y:S02]  /*16f0*/  USEL UR5, UR20, UR6, !UP2 ;  /* 0x0000000614057287 */ /* 0x000fe4000d000000 */
[----:B------:R-:W-:-:S04]  /*1700*/  USEL UR4, UR24, UR4, !UP1 ;  /* 0x0000000418047287 */ /* 0x000fc8000c800000 */
[----:B------:R-:W-:Y:S02]  /*1710*/  UIADD3 UR6, UPT, UPT, UR5, -UR4, URZ ;  /* 0x8000000405067290 */ /* 0x000fe4000fffe0ff */
[----:B------:R-:W-:Y:S02]  /*1720*/  UIADD3 UR4, UPT, UPT, -UR5, UR4, URZ ;  /* 0x0000000405047290 */ /* 0x000fe4000fffe1ff */
[----:B------:R-:W-:Y:S02]  /*1730*/  UIMAD UR24, UR6, UR10, UR24 ;  /* 0x0000000a061872a4 */ /* 0x000fe4000f8e0218 */
[----:B------:R-:W-:-:S12]  /*1740*/  UIMAD UR20, UR4, UR12, UR20 ;  /* 0x0000000c041472a4 */ /* 0x000fd8000f8e0214 */
.L_x_19:
[----:B------:R-:W-:Y:S05]  /*1750*/  BRA.U !UP5, `(.L_x_20) ;  /* 0x000000010d0c7547 */ /* 0x000fea000b800000 */
[----:B------:R-:W-:Y:S01]  /*1760*/  UCGABAR_WAIT ;  /* 0x0000000000007dc7 */ /* 0x000fe20008000000 */
[----:B------:R-:W-:Y:S01]  /*1770*/  CCTL.IVALL ;  /* 0x00000000ff00798f */ /* 0x000fe20002000000 */
[----:B------:R-:W-:Y:S05]  /*1780*/  BRA `(.L_x_21) ;  /* 0x0000000000047947 */ /* 0x000fea0003800000 */
.L_x_20:
[----:B------:R-:W-:Y:S06]  /*1790*/  BAR.SYNC.DEFER_BLOCKING 0x0 ;  /* 0x0000000000007b1d */ /* 0x000fec0000010000 */
.L_x_21:
[----:B------:R-:W-:Y:S05]  /*17a0*/  BRA.U UP0, `(.L_x_22) ;  /* 0x00000015006c7547 */ /* 0x000fea000b800000 */
[----:B------:R-:W1:Y:S01]  /*17b0*/  LDCU UR6, c[0x0][0x38c] ;  /* 0x00007180ff0677ac */ /* 0x000e620008000800 */
[----:B------:R-:W-:Y:S01]  /*17c0*/  PLOP3.LUT P2, PT, PT, PT, UP3, 0x80, 0x8 ;  /* 0x000000000008781c */ /* 0x000fe20003f4f038 */
[----:B------:R-:W-:Y:S01]  /*17d0*/  IMAD.MOV.U32 R12, RZ, RZ, 0x1 ;  /* 0x00000001ff0c7424 */ /* 0x000fe200078e00ff */
[----:B------:R-:W-:Y:S02]  /*17e0*/  ISETP.NE.AND P3, PT, R0, RZ, P4 ;  /* 0x000000ff0000720c */ /* 0x000fe40002765270 */
[----:B------:R-:W-:Y:S02]  /*17f0*/  CS2R R10, SRZ ;  /* 0x00000000000a7805 */ /* 0x000fe4000001ff00 */
[----:B------:R-:W-:Y:S01]  /*1800*/  PLOP3.LUT P2, PT, P2, PT, PT, 0x8, 0x80 ;  /* 0x000000000080781c */ /* 0x000fe2000174e170 */
[----:B------:R-:W-:Y:S01]  /*1810*/  IMAD.MOV.U32 R9, RZ, RZ, RZ ;  /* 0x000000ffff097224 */ /* 0x000fe200078e00ff */
[----:B------:R-:W2:Y:S01]  /*1820*/  LDCU UR49, c[0x0][0x370] ;  /* 0x00006e00ff3177ac */ /* 0x000ea20008000800 */
[----:B------:R-:W-:Y:S01]  /*1830*/  IMAD.MOV.U32 R8, RZ, RZ, 0x1 ;  /* 0x00000001ff087424 */ /* 0x000fe200078e00ff */
[----:B------:R-:W3:Y:S01]  /*1840*/  LDCU.64 UR42, c[0x0][0x348] ;  /* 0x00006900ff2a77ac */ /* 0x000ee20008000a00 */
[----:B------:R-:W-:Y:S01]  /*1850*/  ULEA.HI UR53, UR37, UR55, URZ, 0x1a ;  /* 0x0000003725357291 */ /* 0x000fe2000f8fd0ff */
[----:B------:R-:W4:Y:S01]  /*1860*/  LDCU UR48, c[0x0][0x374] ;  /* 0x00006e80ff3077ac */ /* 0x000f220008000800 */
[----:B-1----:R-:W-:-:S02]  /*1870*/  UIADD3 UR5, UPT, UPT, UR6, 0x7f, URZ ;  /* 0x0000007f06057890 */ /* 0x002fc4000fffe0ff */
[----:B------:R-:W-:Y:S02]  /*1880*/  UIADD3 UR56, UPT, UPT, UR6, 0xfe, URZ ;  /* 0x000000fe06387890 */ /* 0x000fe4000fffe0ff */
[----:B------:R-:W-:Y:S01]  /*1890*/  USHF.R.S32.HI UR4, URZ, 0x1f, UR5 ;  /* 0x0000001fff047899 */ /* 0x000fe20008011405 */
[----:B------:R-:W-:-:S03]  /*18a0*/  UMOV UR29, URZ ;  /* 0x000000ff001d7c82 */ /* 0x000fc60008000000 */
[----:B------:R-:W-:Y:S02]  /*18b0*/  ULEA.HI UR4, UR4, UR5, URZ, 0x7 ;  /* 0x0000000504047291 */ /* 0x000fe4000f8f38ff */
[----:B------:R-:W-:Y:S02]  /*18c0*/  UIADD3 UR5, UPT, UPT, UR6, -0x1, URZ ;  /* 0xffffffff06057890 */ /* 0x000fe4000fffe0ff */
[----:B------:R-:W-:Y:S02]  /*18d0*/  USHF.R.S32.HI UR51, URZ, 0x7, UR4 ;  /* 0x00000007ff337899 */ /* 0x000fe40008011404 */
[----:B------:R-:W-:Y:S02]  /*18e0*/  UISETP.GE.U32.AND UP1, UPT, UR5, -0xff, UPT ;  /* 0xffffff010500788c */ /* 0x000fe4000bf26070 */
[----:B------:R-:W-:-:S04]  /*18f0*/  UISETP.LT.U32.AND UP0, UPT, UR51, 0x4, UPT ;  /* 0x000000043300788c */ /* 0x000fc8000bf01070 */
[----:B------:R-:W-:Y:S02]  /*1900*/  USEL UR50, UR51, 0x4, UP0 ;  /* 0x0000000433327887 */ /* 0x000fe40008000000 */
[----:B------:R-:W-:Y:S02]  /*1910*/  UISETP.NE.AND UP0, UPT, UR21, URZ, UPT ;  /* 0x000000ff1500728c */ /* 0x000fe4000bf05270 */
[----:B------:R-:W-:Y:S02]  /*1920*/  UIADD3 UR4, UPT, UPT, UR50, -0x1, URZ ;  /* 0xffffffff32047890 */ /* 0x000fe4000fffe0ff */
[----:B------:R-:W-:Y:S02]  /*1930*/  @UP1 UIADD3 UR4, UPT, UPT, UR50, URZ, URZ ;  /* 0x000000ff32041290 */ /* 0x000fe4000fffe0ff */
[----:B------:R-:W-:Y:S02]  /*1940*/  USEL UR38, UR46, 0x2, UP0 ;  /* 0x000000022e267887 */ /* 0x000fe40008000000 */
[----:B------:R-:W-:-:S02]  /*1950*/  UIADD3 UR54, UPT, UPT, UR51, -UR50, URZ ;  /* 0x8000003233367290 */ /* 0x000fc4000fffe0ff */
[----:B------:R-:W-:Y:S02]  /*1960*/  UIADD3 UR39, UPT, UPT, UR4, 0x1, URZ ;  /* 0x0000000104277890 */ /* 0x000fe4000fffe0ff */
[----:B--234-:R-:W-:-:S12]  /*1970*/  UIADD3 UR52, UPT, UPT, -UR4, URZ, URZ ;  /* 0x000000ff04347290 */ /* 0x01cfd8000fffe1ff */
.L_x_46:
[----:B------:R-:W-:Y:S01]  /*1980*/  UISETP.NE.AND UP0, UPT, UR47, URZ, UPT ;  /* 0x000000ff2f00728c */ /* 0x000fe2000bf05270 */
[----:B------:R-:W1:Y:S08]  /*1990*/  S2UR UR47, SR_CgaCtaId ;  /* 0x00000000002f79c3 */ /* 0x000e700000008800 */
[----:B---3--:R-:W-:Y:S05]  /*19a0*/  BRA.U UP0, `(.L_x_23) ;  /* 0x0000000100347547 */ /* 0x008fea000b800000 */
[----:B------:R-:W2:Y:S01]  /*19b0*/  S2R R0, SR_CgaCtaId ;  /* 0x0000000000007919 */ /* 0x000ea20000008800 */
[----:B------:R-:W-:-:S04]  /*19c0*/  MOV R2, 0x400 ;  /* 0x0000040000027802 */ /* 0x000fc80000000f00 */
[----:B--2---:R-:W-:Y:S02]  /*19d0*/  LEA R0, R0, R2, 0x18 ;  /* 0x0000000200007211 */ /* 0x004fe400078ec0ff */
[----:B------:R-:W-:-:S03]  /*19e0*/  SHF.L.U32 R2, R8, 0x1f, RZ ;  /* 0x0000001f08027819 */ /* 0x000fc600000006ff */
[----:B------:R-:W-:-:S04]  /*19f0*/  IMAD R0, R9, 0x8, R0 ;  /* 0x0000000809007824 */ /* 0x000fc800078e0200 */
[----:B------:R-:W2:Y:S02]  /*1a00*/  SYNCS.PHASECHK.TRANS64.TRYWAIT P0, [R0+URZ+0x100], R2 ;  /* 0x00010002000075a7 */ /* 0x000ea400080011ff */
[----:B--2---:R-:W-:Y:S05]  /*1a10*/  @!P0 BRA `(.L_x_24) ;  /* 0x0000007400f08947 */ /* 0x004fea0003800000 */
.L_x_153:
[----:B------:R-:W-:Y:S01]  /*1a20*/  VIADD R9, R9, 0x1 ;  /* 0x0000000109097836 */ /* 0x000fe20000000000 */
[----:B------:R2:W-:Y:S04]  /*1a30*/  SYNCS.ARRIVE.TRANS64.A1T0 RZ, [R0+URZ+0xf0], RZ ;  /* 0x0000f0ff00ff79a7 */ /* 0x0005e800081000ff */
[----:B------:R-:W-:-:S04]  /*1a40*/  ISETP.NE.AND P0, PT, R9, 0x2, PT ;  /* 0x000000020900780c */ /* 0x000fc80003f05270 */
[----:B------:R-:W-:Y:S02]  /*1a50*/  SEL R9, R9, RZ, P0 ;  /* 0x000000ff09097207 */ /* 0x000fe40000000000 */
[----:B--2---:R-:W-:-:S04]  /*1a60*/  SEL R0, RZ, 0x1, P0 ;  /* 0x00000001ff007807 */ /* 0x004fc80000000000 */
[----:B------:R-:W-:-:S07]  /*1a70*/  LOP3.LUT R8, R8, R0, RZ, 0x3c, !PT ;  /* 0x0000000008087212 */ /* 0x000fce00078e3cff */
.L_x_23:
[----:B------:R-:W-:Y:S01]  /*1a80*/  UMOV UR21, 0x400 ;  /* 0x0000040000157882 */ /* 0x000fe20000000000 */
[----:B------:R-:W-:Y:S01]  /*1a90*/  SHF.L.U32 R0, R12, 0x1f, RZ ;  /* 0x0000001f0c007819 */ /* 0x000fe200000006ff */
[----:B-1----:R-:W-:Y:S02]  /*1aa0*/  ULEA UR21, UR47, UR21, 0x18 ;  /* 0x000000152f157291 */ /* 0x002fe4000f8ec0ff */
[----:B------:R-:W-:Y:S02]  /*1ab0*/  UISETP.GE.U32.AND UP0, UPT, UR56, 0xff, UPT ;  /* 0x000000ff3800788c */ /* 0x000fe4000bf06070 */
[----:B------:R-:W-:Y:S02]  /*1ac0*/  ULEA UR4, UR29, UR21, 0x3 ;  /* 0x000000151d047291 */ /* 0x000fe4000f8e18ff */
[----:B------:R-:W-:Y:S01]  /*1ad0*/  ULEA UR19, UR24, UR55, 0x7 ;  /* 0x0000003718137291 */ /* 0x000fe2000f8e38ff */
[----:B------:R-:W-:-:S06]  /*1ae0*/  UMOV UR13, URZ ;  /* 0x000000ff000d7c82 */ /* 0x000fcc0008000000 */
[----:B------:R1:W2:Y:S01]  /*1af0*/  SYNCS.PHASECHK.TRANS64.TRYWAIT P1, [UR4+0x20], R0 ;  /* 0x00002000ff0075a7 */ /* 0x0002a20008021104 */
[----:B------:R-:W-:-:S04]  /*1b00*/  ULEA.HI UR4, UR20, UR20, URZ, 0x1 ;  /* 0x0000001414047291 */ /* 0x000fc8000f8f08ff */
[----:B------:R-:W-:-:S04]  /*1b10*/  USHF.L.U32 UR4, UR4, 0x6, URZ ;  /* 0x0000000604047899 */ /* 0x000fc800080006ff */
[----:B------:R-:W-:-:S04]  /*1b20*/  ULOP3.LUT UR35, UR4, 0xffffff80, URZ, 0xc0, !UPT ;  /* 0xffffff8004237892 */ /* 0x000fc8000f8ec0ff */
[----:B------:R-:W-:Y:S01]  /*1b30*/  UIADD3 UR35, UPT, UPT, UR53, UR35, URZ ;  /* 0x0000002335237290 */ /* 0x000fe2000fffe0ff */
[----:B------:R-:W-:Y:S11]  /*1b40*/  BRA.U !UP0, `(.L_x_25) ;  /* 0x0000000508107547 */ /* 0x000ff6000b800000 */
[----:B------:R-:W-:Y:S01]  /*1b50*/  UMOV UR30, UR52 ;  /* 0x00000034001e7c82 */ /* 0x000fe20008000000 */
[----:B------:R-:W-:Y:S01]  /*1b60*/  UMOV UR6, UR29 ;  /* 0x0000001d00067c82 */ /* 0x000fe20008000000 */
[----:B------:R-:W-:-:S05]  /*1b70*/  UMOV UR26, 0x40 ;  /* 0x00000040001a7882 */ /* 0x000fca0000000000 */
.L_x_33:
[----:B------:R-:W-:Y:S01]  /*1b80*/  ULEA UR5, UR6, UR21, 0x3 ;  /* 0x0000001506057291 */ /* 0x000fe2000f8e18ff */
[----:B--2---:R-:W-:Y:S01]  /*1b90*/  @P4 MOV R2, 0x10000 ;  /* 0x0001000000024802 */ /* 0x004fe20000000f00 */
[----:B--23--:R-:W-:Y:S10]  /*1ba0*/  @P1 BRA `(.L_x_26) ;  /* 0x00000000000c1947 */ /* 0x00cff40003800000 */
[----:B------:R-:W-:-:S04]  /*1bb0*/  SHF.L.U32 R3, R12, 0x1f, RZ ;  /* 0x0000001f0c037819 */ /* 0x000fc800000006ff */
[----:B------:R-:W2:Y:S02]  /*1bc0*/  SYNCS.PHASECHK.TRANS64.TRYWAIT P0, [UR5+0x20], R3 ;  /* 0x00002003ff0075a7 */ /* 0x000ea40008001105 */
[----:B--2---:R-:W-:Y:S05]  /*1bd0*/  @!P0 BRA `(.L_x_27) ;  /* 0x0000007400948947 */ /* 0x004fea0003800000 */
.L_x_26:
[----:B------:R2:W-:Y:S01]  /*1be0*/  @P4 SYNCS.ARRIVE.TRANS64 RZ, [UR5], R2 ;  /* 0x00000002ffff49a7 */ /* 0x0005e20008000005 */
[----:B------:R-:W-:Y:S02]  /*1bf0*/  ULOP3.LUT UR4, UR38, 0x2, URZ, 0xfc, !UPT ;  /* 0x0000000226047892 */ /* 0x000fe4000f8efcff */
[----:B------:R-:W-:Y:S02]  /*1c00*/  UIADD3 UR30, UPT, UPT, UR30, 0x1, URZ ;  /* 0x000000011e1e7890 */ /* 0x000fe4000fffe0ff */
[----:B------:R-:W-:Y:S02]  /*1c10*/  UISETP.NE.AND UP0, UPT, UR4, 0x2, UPT ;  /* 0x000000020400788c */ /* 0x000fe4000bf05270 */
[----:B------:R-:W-:-:S07]  /*1c20*/  UISETP.NE.AND UP2, UPT, UR30, 0x1, UPT ;  /* 0x000000011e00788c */ /* 0x000fce000bf45270 */
[----:B------:R-:W-:Y:S05]  /*1c30*/  BRA.U UP0, `(.L_x_28) ;  /* 0x0000000100047547 */ /* 0x000fea000b800000 */
[----:B------:R-:W-:Y:S05]  /*1c40*/  BPT.TRAP 0x1 ;  /* 0x000000040000795c */ /* 0x000fea0000300000 */
.L_x_28:
[----:B------:R-:W-:Y:S04]  /*1c50*/  BSSY.RECONVERGENT B0, `(.L_x_29) ;  /* 0x0000003000007945 */ /* 0x000fe80003800200 */
[----:B------:R-:W-:Y:S05]  /*1c60*/  @!P3 BRA `(.L_x_30) ;  /* 0x000000000004b947 */ /* 0x000fea0003800000 */
[----:B------:R-:W-:Y:S05]  /*1c70*/  BPT.TRAP 0x1 ;  /* 0x000000040000795c */ /* 0x000fea0000300000 */
.L_x_30:
[----:B------:R-:W-:Y:S05]  /*1c80*/  BSYNC.RECONVERGENT B0 ;  /* 0x0000000000007941 */ /* 0x000fea0003800200 */
.L_x_29:
[----:B------:R-:W-:Y:S01]  /*1c90*/  UIADD3 UR4, UPT, UPT, UR6, 0x1, URZ ;  /* 0x0000000106047890 */ /* 0x000fe2000fffe0ff */
[----:B------:R-:W-:Y:S01]  /*1ca0*/  BSSY.RECONVERGENT B0, `(.L_x_31) ;  /* 0x000002a000007945 */ /* 0x000fe20003800200 */
[----:B------:R-:W-:Y:S02]  /*1cb0*/  ELECT P0, URZ, PT ;  /* 0x0000000000ff782f */ /* 0x000fe40003800000 */
[----:B------:R-:W-:-:S04]  /*1cc0*/  UISETP.NE.AND UP0, UPT, UR4, 0x4, UPT ;  /* 0x000000040400788c */ /* 0x000fc8000bf05270 */
[----:B------:R-:W-:Y:S02]  /*1cd0*/  USEL UR7, URZ, 0x1, UP0 ;  /* 0x00000001ff077887 */ /* 0x000fe40008000000 */
[----:B------:R-:W-:-:S04]  /*1ce0*/  USEL UR29, UR4, URZ, UP0 ;  /* 0x000000ff041d7287 */ /* 0x000fc80008000000 */
[----:B------:R-:W-:Y:S01]  /*1cf0*/  ULEA UR4, UR29, UR21, 0x3 ;  /* 0x000000151d047291 */ /* 0x000fe2000f8e18ff */
[----:B------:R-:W-:-:S04]  /*1d00*/  LOP3.LUT R12, R12, UR7, RZ, 0x3c, !PT ;  /* 0x000000070c0c7c12 */ /* 0x000fc8000f8e3cff */
[----:B-1----:R-:W-:-:S04]  /*1d10*/  SHF.L.U32 R0, R12, 0x1f, RZ ;  /* 0x0000001f0c007819 */ /* 0x002fc800000006ff */
[----:B------:R1:W3:Y:S01]  /*1d20*/  SYNCS.PHASECHK.TRANS64.TRYWAIT P1, [UR4+0x20], R0 ;  /* 0x00002000ff0075a7 */ /* 0x0002e20008021104 */
[----:B------:R-:W-:Y:S05]  /*1d30*/  @!P0 BRA `(.L_x_32) ;  /* 0x0000000000808947 */ /* 0x000fea0003800000 */
[----:B------:R-:W-:Y:S02]  /*1d40*/  USHF.L.U32 UR4, UR6, 0xe, URZ ;  /* 0x0000000e06047899 */ /* 0x000fe400080006ff */
[----:B------:R-:W-:Y:S02]  /*1d50*/  UIADD3 UR22, UP1, UPT, UR42, 0x80, URZ ;  /* 0x000000802a167890 */ /* 0x000fe4000ff3e0ff */
[----:B------:R-:W-:Y:S02]  /*1d60*/  ULEA UR24, UR37, UR4, 0x1 ;  /* 0x0000000425187291 */ /* 0x000fe4000f8e08ff */
[----:B------:R-:W-:Y:S02]  /*1d70*/  UIADD3 UR14, UP0, UPT, UR42, 0x180, URZ ;  /* 0x000001802a0e7890 */ /* 0x000fe4000ff1e0ff */
[----:B------:R-:W-:Y:S02]  /*1d80*/  UIADD3 UR24, UPT, UPT, UR21, UR24, URZ ;  /* 0x0000001815187290 */ /* 0x000fe4000fffe0ff */
[----:B------:R-:W-:-:S02]  /*1d90*/  UIADD3 UR4, UPT, UPT, UR21, UR4, URZ ;  /* 0x0000000415047290 */ /* 0x000fc4000fffe0ff */
[----:B------:R-:W-:Y:S02]  /*1da0*/  UIADD3 UR34, UPT, UPT, UR26, -0x40, URZ ;  /* 0xffffffc01a227890 */ /* 0x000fe4000fffe0ff */
[----:B------:R-:W-:Y:S02]  /*1db0*/  ULOP3.LUT UR33, UR5, 0xfefffff8, URZ, 0xc0, !UPT ;  /* 0xfefffff805217892 */ /* 0x000fe4000f8ec0ff */
[----:B------:R-:W-:Y:S02]  /*1dc0*/  UIADD3.X UR23, UPT, UPT, URZ, UR43, URZ, UP1, !UPT ;  /* 0x0000002bff177290 */ /* 0x000fe40008ffe4ff */
[----:B------:R-:W-:Y:S02]  /*1dd0*/  UIADD3 UR32, UPT, UPT, UR24, 0x4300, URZ ;  /* 0x0000430018207890 */ /* 0x000fe4000fffe0ff */
[----:B------:R-:W-:Y:S02]  /*1de0*/  UPRMT UR7, URZ, 0x5410, UR31 ;  /* 0x00005410ff077896 */ /* 0x000fe4000800001f */
[----:B------:R-:W-:-:S02]  /*1df0*/  UIADD3 UR24, UPT, UPT, UR24, 0x6300, URZ ;  /* 0x0000630018187890 */ /* 0x000fc4000fffe0ff */
[----:B------:R-:W-:Y:S02]  /*1e00*/  UIADD3.X UR15, UPT, UPT, URZ, UR43, URZ, UP0, !UPT ;  /* 0x0000002bff0f7290 */ /* 0x000fe400087fe4ff */
[----:B------:R-:W-:Y:S02]  /*1e10*/  UIADD3 UR16, UPT, UPT, UR4, 0x14300, URZ ;  /* 0x0001430004107890 */ /* 0x000fe4000fffe0ff */
[----:B------:R-:W-:Y:S01]  /*1e20*/  UIADD3 UR8, UPT, UPT, UR4, 0x16300, URZ ;  /* 0x0001630004087890 */ /* 0x000fe2000fffe0ff */
[----:B------:R-:W-:Y:S01]  /*1e30*/  UMOV UR40, 0x0 ;  /* 0x0000000000287882 */ /* 0x000fe20000000000 */
[----:B------:R-:W-:Y:S01]  /*1e40*/  UMOV UR41, 0x10000000 ;  /* 0x1000000000297882 */ /* 0x000fe20000000000 */
[----:B------:R-:W-:Y:S01]  /*1e50*/  UMOV UR27, UR35 ;  /* 0x00000023001b7c82 */ /* 0x000fe20008000000 */
[----:B------:R-:W-:Y:S01]  /*1e60*/  UMOV UR28, UR36 ;  /* 0x00000024001c7c82 */ /* 0x000fe20008000000 */
[----:B------:R-:W-:Y:S01]  /*1e70*/  UMOV UR25, UR33 ;  /* 0x0000002100197c82 */ /* 0x000fe20008000000 */
[----:B------:R-:W-:Y:S01]  /*1e80*/  UMOV UR20, UR36 ;  /* 0x0000002400147c82 */ /* 0x000fe20008000000 */
[----:B------:R-:W-:Y:S01]  /*1e90*/  UMOV UR17, UR33 ;  /* 0x0000002100117c82 */ /* 0x000fe20008000000 */
[----:B------:R-:W-:Y:S01]  /*1ea0*/  UMOV UR18, UR34 ;  /* 0x0000002200127c82 */ /* 0x000fe20008000000 */
[----:B------:R4:W-:Y:S01]  /*1eb0*/  UTMALDG.3D.MULTICAST.2CTA [UR32], [UR22], UR7, desc[UR40] ;  /* 0x00002820160073b4 */ /* 0x0009e20008211807 */
[----:B------:R-:W-:Y:S01]  /*1ec0*/  UMOV UR10, UR26 ;  /* 0x0000001a000a7c82 */ /* 0x000fe20008000000 */
[----:B------:R-:W-:Y:S01]  /*1ed0*/  UMOV UR11, UR19 ;  /* 0x00000013000b7c82 */ /* 0x000fe20008000000 */
[----:B------:R-:W-:Y:S01]  /*1ee0*/  UMOV UR12, UR36 ;  /* 0x00000024000c7c82 */ /* 0x000fe20008000000 */
[----:B------:R-:W-:Y:S01]  /*1ef0*/  UMOV UR9, UR33 ;  /* 0x0000002100097c82 */ /* 0x000fe20008000000 */
[----:B------:R4:W-:Y:S01]  /*1f00*/  UTMALDG.3D.MULTICAST.2CTA [UR24], [UR22], UR7, desc[UR40] ;  /* 0x00002818160073b4 */ /* 0x0009e20008211807 */
[----:B------:R4:W-:Y:S01]  /*1f10*/  UTMALDG.3D.2CTA [UR16], [UR14], desc[UR40] ;  /* 0x000028100e0075b4 */ /* 0x0009e20008211000 */
[----:B------:R4:W-:Y:S02]  /*1f20*/  UTMALDG.3D.2CTA [UR8], [UR14], desc[UR40] ;  /* 0x000028080e0075b4 */ /* 0x0009e40008211000 */
[----:B----4-:R-:W-:Y:S01]  /*1f30*/  NOP ;  /* 0x0000000000007918 */ /* 0x010fe20000000000 */
.L_x_32:
[----:B------:R-:W-:Y:S05]  /*1f40*/  BSYNC.RECONVERGENT B0 ;  /* 0x0000000000007941 */ /* 0x000fea0003800200 */
.L_x_31:
[----:B------:R-:W-:Y:S01]  /*1f50*/  UIADD3 UR26, UPT, UPT, UR26, 0x80, URZ ;  /* 0x000000801a1a7890 */ /* 0x000fe2000fffe0ff */
[----:B------:R-:W-:Y:S01]  /*1f60*/  UMOV UR6, UR29 ;  /* 0x0000001d00067c82 */ /* 0x000fe20008000000 */
[----:B------:R-:W-:Y:S01]  /*1f70*/  UMOV UR13, UR39 ;  /* 0x00000027000d7c82 */ /* 0x000fe20008000000 */
[----:B------:R-:W-:Y:S09]  /*1f80*/  BRA.U UP2, `(.L_x_33) ;  /* 0xfffffff902fc7547 */ /* 0x000ff2000b83ffff */
.L_x_25:
[----:B------:R-:W-:Y:S01]  /*1f90*/  ULEA UR4, UR29, UR21, 0x3 ;  /* 0x000000151d047291 */ /* 0x000fe2000f8e18ff */
[----:B-1----:R-:W-:Y:S01]  /*1fa0*/  SHF.L.U32 R0, R12, 0x1f, RZ ;  /* 0x0000001f0c007819 */ /* 0x002fe200000006ff */
[----:B------:R-:W-:Y:S01]  /*1fb0*/  @!P2 SYNCS.ARRIVE.TRANS64.A1T0 RZ, [UR21+0x88], RZ ;  /* 0x000088ffffffa9a7 */ /* 0x000fe20008100015 */
[----:B------:R-:W-:-:S06]  /*1fc0*/  UISETP.GT.AND UP0, UPT, UR51, UR50, UPT ;  /* 0x000000323300728c */ /* 0x000fcc000bf04270 */
[----:B--23--:R1:W2:Y:S03]  /*1fd0*/  SYNCS.PHASECHK.TRANS64.TRYWAIT P1, [UR4+0x20], R0 ;  /* 0x00002000ff0075a7 */ /* 0x00c2a60008021104 */
[----:B------:R-:W-:Y:S05]  /*1fe0*/  BRA.U !UP0, `(.L_x_34) ;  /* 0x0000000508087547 */ /* 0x000fea000b800000 */
[----:B------:R-:W-:Y:S01]  /*1ff0*/  UIADD3 UR30, UPT, UPT, UR54, UR13, URZ ;  /* 0x0000000d361e7290 */ /* 0x000fe2000fffe0ff */
[----:B------:R-:W-:-:S11]  /*2000*/  UMOV UR7, UR29 ;  /* 0x0000001d00077c82 */ /* 0x000fd60008000000 */
.L_x_42:
[----:B------:R-:W-:Y:S01]  /*2010*/  ULEA UR6, UR7, UR21, 0x3 ;  /* 0x0000001507067291 */ /* 0x000fe2000f8e18ff */
[----:B--2---:R-:W-:Y:S01]  /*2020*/  @P4 MOV R2, 0x10000 ;  /* 0x0001000000024802 */ /* 0x004fe20000000f00 */
[----:B--23--:R-:W-:Y:S10]  /*2030*/  @P1 BRA `(.L_x_35) ;  /* 0x00000000000c1947 */ /* 0x00cff40003800000 */
[----:B------:R-:W-:-:S04]  /*2040*/  SHF.L.U32 R3, R12, 0x1f, RZ ;  /* 0x0000001f0c037819 */ /* 0x000fc800000006ff */
[----:B------:R-:W2:Y:S02]  /*2050*/  SYNCS.PHASECHK.TRANS64.TRYWAIT P0, [UR6+0x20], R3 ;  /* 0x00002003ff0075a7 */ /* 0x000ea40008001106 */
[----:B--2---:R-:W-:Y:S05]  /*2060*/  @!P0 BRA `(.L_x_36) ;  /* 0x0000007000888947 */ /* 0x004fea0003800000 */
.L_x_35:
[----:B------:R2:W-:Y:S01]  /*2070*/  @P4 SYNCS.ARRIVE.TRANS64 RZ, [UR6], R2 ;  /* 0x00000002ffff49a7 */ /* 0x0005e20008000006 */
[----:B------:R-:W-:-:S04]  /*2080*/  ULOP3.LUT UR4, UR38, 0x2, URZ, 0xfc, !UPT ;  /* 0x0000000226047892 */ /* 0x000fc8000f8efcff */
[----:B------:R-:W-:-:S09]  /*2090*/  UISETP.NE.AND UP0, UPT, UR4, 0x2, UPT ;  /* 0x000000020400788c */ /* 0x000fd2000bf05270 */
[----:B------:R-:W-:Y:S05]  /*20a0*/  BRA.U UP0, `(.L_x_37) ;  /* 0x0000000100047547 */ /* 0x000fea000b800000 */
[----:B------:R-:W-:Y:S05]  /*20b0*/  BPT.TRAP 0x1 ;  /* 0x000000040000795c */ /* 0x000fea0000300000 */
.L_x_37:
[----:B------:R-:W-:Y:S04]  /*20c0*/  BSSY.RECONVERGENT B0, `(.L_x_38) ;  /* 0x0000003000007945 */ /* 0x000fe80003800200 */
[----:B------:R-:W-:Y:S05]  /*20d0*/  @!P3 BRA `(.L_x_39) ;  /* 0x000000000004b947 */ /* 0x000fea0003800000 */
[----:B------:R-:W-:Y:S05]  /*20e0*/  BPT.TRAP 0x1 ;  /* 0x000000040000795c */ /* 0x000fea0000300000 */
.L_x_39:
[----:B------:R-:W-:Y:S05]  /*20f0*/  BSYNC.RECONVERGENT B0 ;  /* 0x0000000000007941 */ /* 0x000fea0003800200 */
.L_x_38:
        /* <DEDUP_REMOVED lines=14> */
[----:B------:R-:W-:Y:S02]  /*21e0*/  USHF.L.U32 UR34, UR13, 0x7, URZ ;  /* 0x000000070d227899 */ /* 0x000fe400080006ff */
[----:B------:R-:W-:Y:S02]  /*21f0*/  UIADD3 UR24, UPT, UPT, UR21, UR24, URZ ;  /* 0x0000001815187290 */ /* 0x000fe4000fffe0ff */
[----:B------:R-:W-:-:S02]  /*2200*/  UIADD3 UR22, UP0, UPT, UR42, 0x180, URZ ;  /* 0x000001802a167890 */ /* 0x000fc4000ff1e0ff */
[----:B------:R-:W-:Y:S02]  /*2210*/  UIADD3 UR4, UPT, UPT, UR21, UR4, URZ ;  /* 0x0000000415047290 */ /* 0x000fe4000fffe0ff */
[----:B------:R-:W-:Y:S02]  /*2220*/  ULOP3.LUT UR33, UR6, 0xfefffff8, URZ, 0xc0, !UPT ;  /* 0xfefffff806217892 */ /* 0x000fe4000f8ec0ff */
[----:B------:R-:W-:Y:S02]  /*2230*/  UIADD3.X UR15, UPT, UPT, URZ, UR43, URZ, UP1, !UPT ;  /* 0x0000002bff0f7290 */ /* 0x000fe40008ffe4ff */
[----:B------:R-:W-:Y:S02]  /*2240*/  UIADD3 UR32, UPT, UPT, UR24, 0x4300, URZ ;  /* 0x0000430018207890 */ /* 0x000fe4000fffe0ff */
[----:B------:R-:W-:Y:S02]  /*2250*/  UPRMT UR5, URZ, 0x5410, UR31 ;  /* 0x00005410ff057896 */ /* 0x000fe4000800001f */
[----:B------:R-:W-:-:S02]  /*2260*/  UIADD3 UR26, UPT, UPT, UR34, 0x40, URZ ;  /* 0x00000040221a7890 */ /* 0x000fc4000fffe0ff */
[----:B------:R-:W-:Y:S02]  /*2270*/  UIADD3 UR24, UPT, UPT, UR24, 0x6300, URZ ;  /* 0x0000630018187890 */ /* 0x000fe4000fffe0ff */
        /* <DEDUP_REMOVED lines=20> */
.L_x_41:
[----:B------:R-:W-:Y:S05]  /*23c0*/  BSYNC.RECONVERGENT B0 ;  /* 0x0000000000007941 */ /* 0x000fea0003800200 */
.L_x_40:
[----:B------:R-:W-:Y:S01]  /*23d0*/  UIADD3 UR13, UPT, UPT, UR13, 0x1, URZ ;  /* 0x000000010d0d7890 */ /* 0x000fe2000fffe0ff */
[----:B------:R-:W-:-:S03]  /*23e0*/  UMOV UR7, UR29 ;  /* 0x0000001d00077c82 */ /* 0x000fc60008000000 */
[----:B------:R-:W-:-:S09]  /*23f0*/  UISETP.NE.AND UP0, UPT, UR13, UR30, UPT ;  /* 0x0000001e0d00728c */ /* 0x000fd2000bf05270 */
[----:B------:R-:W-:Y:S05]  /*2400*/  BRA.U UP0, `(.L_x_42) ;  /* 0xfffffffd00007547 */ /* 0x000fea000b83ffff */
.L_x_34:
[C---:B------:R-:W-:Y:S01]  /*2410*/  LEA R3, R11.reuse, UR21, 0x3 ;  /* 0x000000150b037c11 */ /* 0x040fe2000f8e18ff */
[----:B------:R-:W-:Y:S01]  /*2420*/  NOP ;  /* 0x0000000000007918 */ /* 0x000fe20000000000 */
[----:B-1----:R-:W-:Y:S02]  /*2430*/  SHF.L.U32 R0, R10, 0x1f, RZ ;  /* 0x0000001f0a007819 */ /* 0x002fe400000006ff */
[----:B------:R-:W-:Y:S02]  /*2440*/  LEA R4, R11, UR21, 0x4 ;  /* 0x000000150b047c11 */ /* 0x000fe4000f8e20ff */
[----:B------:R-:W1:Y:S02]  /*2450*/  SYNCS.PHASECHK.TRANS64.TRYWAIT P0, [R3+URZ+0x90], R0 ;  /* 0x00009000030075a7 */ /* 0x000e6400080011ff */
[----:B-1----:R-:W-:Y:S05]  /*2460*/  @!P0 BRA `(.L_x_43) ;  /* 0x0000006c00a08947 */ /* 0x002fea0003800000 */
.L_x_156:
[----:B------:R-:W4:Y:S01]  /*2470*/  LDS.128 R4, [R4+0x120] ;  /* 0x0001200004047984 */ /* 0x000f220000000c00 */
[----:B------:R-:W-:Y:S01]  /*2480*/  UISETP.GE.AND UP0, UPT, UR45, 0x1, UPT ;  /* 0x000000012d00788c */ /* 0x000fe2000bf06270 */
[----:B------:R-:W-:Y:S01]  /*2490*/  @!PT LDS RZ, [RZ] ;  /* 0x00000000fffff984 */ /* 0x000fe20000000800 */
[----:B------:R-:W-:Y:S01]  /*24a0*/  @!PT LDS RZ, [RZ] ;  /* 0x00000000fffff984 */ /* 0x000fe20000000800 */
[----:B------:R-:W-:Y:S01]  /*24b0*/  @!PT LDS RZ, [RZ] ;  /* 0x00000000fffff984 */ /* 0x000fe20000000800 */
[----:B------:R-:W-:Y:S01]  /*24c0*/  @!PT LDS RZ, [RZ] ;  /* 0x00000000fffff984 */ /* 0x000fe20000000800 */
[----:B------:R1:W-:Y:S06]  /*24d0*/  MEMBAR.ALL.CTA ;  /* 0x0000000000007992 */ /* 0x0003ec0000008000 */
[----:B-1----:R-:W1:Y:S01]  /*24e0*/  FENCE.VIEW.ASYNC.S ;  /* 0x00000000000073c6 */ /* 0x002e620000000000 */
[----:B----4-:R-:W-:-:S13]  /*24f0*/  LOP3.LUT P0, RZ, R6, 0x1, RZ, 0xc0, !PT ;  /* 0x0000000106ff7812 */ /* 0x010fda000780c0ff */
[----:B-1----:R-:W-:Y:S01]  /*2500*/  VOTEU.ANY UP1, P0 ;  /* 0x0000000000ff7886 */ /* 0x002fe20000020100 */
[----:B------:R-:W-:-:S13]  /*2510*/  PLOP3.LUT P0, PT, PT, PT, UP1, 0x80, 0x8 ;  /* 0x000000000008781c */ /* 0x000fda0003f0f018 */
[----:B------:R-:W-:Y:S02]  /*2520*/  @P0 LOP3.LUT R0, R5, 0xffff, RZ, 0xc0, !PT ;  /* 0x0000ffff05000812 */ /* 0x000fe400078ec0ff */
[----:B--2---:R-:W-:Y:S02]  /*2530*/  @P0 MOV R2, R4 ;  /* 0x0000000400020202 */ /* 0x004fe40000000f00 */
[----:B------:R-:W-:Y:S01]  /*2540*/  @P0 R2UR UR5, R0 ;  /* 0x00000000000502ca */ /* 0x000fe200000e0000 */
[----:B------:R-:W-:Y:S01]  /*2550*/  VIADD R0, R3, 0xa0 ;  /* 0x000000a003007836 */ /* 0x000fe20000000000 */
[----:B------:R-:W-:Y:S02]  /*2560*/  @P0 SHF.R.U32.HI R4, RZ, 0x10, R5 ;  /* 0x00000010ff040819 */ /* 0x000fe40000011605 */
[----:B------:R-:W-:Y:S02]  /*2570*/  @P0 R2UR UR6, R2 ;  /* 0x00000000020602ca */ /* 0x000fe400000e0000 */
[----:B------:R-:W-:-:S02]  /*2580*/  PRMT R0, RZ, 0x654, R0 ;  /* 0x00000654ff007816 */ /* 0x000fc40000000000 */
[----:B------:R-:W-:Y:S02]  /*2590*/  @P0 R2UR UR4, R4 ;  /* 0x00000000040402ca */ /* 0x000fe400000e0000 */
[----:B------:R1:W-:Y:S03]  /*25a0*/  SYNCS.ARRIVE.TRANS64.RED.A1T0 RZ, [R0+URZ], RZ ;  /* 0x000000ff00ff79a7 */ /* 0x0003e600081004ff */
[----:B------:R-:W-:-:S04]  /*25b0*/  @UP1 UMOV UR44, UR5 ;  /* 0x00000005002c1c82 */ /* 0x000fc80008000000 */
[----:B------:R-:W-:-:S04]  /*25c0*/  @UP1 UMOV UR46, UR6 ;  /* 0x00000006002e1c82 */ /* 0x000fc80008000000 */
[----:B------:R-:W-:Y:S01]  /*25d0*/  @UP1 UMOV UR36, UR4 ;  /* 0x0000000400241c82 */ /* 0x000fe20008000000 */
[----:B------:R-:W-:Y:S05]  /*25e0*/  BRA.U !UP0, `(.L_x_44) ;  /* 0x0000000108d47547 */ /* 0x000fea000b800000 */
[----:B------:R-:W2:Y:S01]  /*25f0*/  LDCU.128 UR12, c[0x0][0xb10] ;  /* 0x00016200ff0c77ac */ /* 0x000ea20008000c00 */
[----:B------:R-:W4:Y:S01]  /*2600*/  LDCU UR22, c[0x0][0xb20] ;  /* 0x00016400ff1677ac */ /* 0x000f220008000800 */
[----:B------:R-:W3:Y:S01]  /*2610*/  LDCU UR20, c[0x0][0xb0c] ;  /* 0x00016180ff1477ac */ /* 0x000ee20008000800 */
[----:B------:R-:W1:Y:S01]  /*2620*/  LDCU.64 UR8, c[0x0][0xb28] ;  /* 0x00016500ff0877ac */ /* 0x000e620008000a00 */
[----:B------:R-:W-:Y:S02]  /*2630*/  UISETP.NE.AND UP3, UPT, UR45, 0x1, UPT ;  /* 0x000000012d00788c */ /* 0x000fe4000bf65270 */
[----:B--2---:R-:W-:Y:S02]  /*2640*/  UIMAD.WIDE.U32 UR6, UR48, UR15, URZ ;  /* 0x0000000f300672a5 */ /* 0x004fe4000f8e00ff */
[----:B------:R-:W-:Y:S02]  /*2650*/  UIMAD.WIDE.U32 UR4, UR49, UR12, URZ ;  /* 0x0000000c310472a5 */ /* 0x000fe4000f8e00ff */
[----:B------:R-:W-:-:S02]  /*2660*/  UISETP.NE.AND UP0, UPT, UR14, 0x1, UPT ;  /* 0x000000010e00788c */ /* 0x000fc4000bf05270 */
[----:B------:R-:W-:Y:S01]  /*2670*/  UIMAD.WIDE.U32 UR18, UR44, UR15, URZ ;  /* 0x0000000f2c1272a5 */ /* 0x000fe2000f8e00ff */
[----:B------:R-:W-:Y:S02]  /*2680*/  UMOV UR6, UR7 ;  /* 0x0000000700067c82 */ /* 0x000fe40008000000 */
[----:B------:R-:W-:Y:S01]  /*2690*/  UMOV UR4, UR5 ;  /* 0x0000000500047c82 */ /* 0x000fe20008000000 */
[----:B----4-:R-:W-:Y:S02]  /*26a0*/  USHF.R.U32.HI UR6, URZ, UR22, UR6 ;  /* 0x00000016ff067299 */ /* 0x010fe40008011606 */
[----:B---3--:R-:W-:Y:S02]  /*26b0*/  UISETP.NE.AND UP2, UPT, UR20, 0x1, UPT ;  /* 0x000000011400788c */ /* 0x008fe4000bf45270 */
[----:B------:R-:W-:Y:S02]  /*26c0*/  USHF.R.U32.HI UR4, URZ, UR13, UR4 ;  /* 0x0000000dff047299 */ /* 0x000fe40008011604 */
[----:B------:R-:W-:-:S02]  /*26d0*/  USEL UR5, UR48, UR6, !UP0 ;  /* 0x0000000630057287 */ /* 0x000fc4000c000000 */
[----:B------:R-:W-:Y:S02]  /*26e0*/  USEL UR6, UR49, UR4, !UP2 ;  /* 0x0000000431067287 */ /* 0x000fe4000d000000 */
[----:B-1----:R-:W-:Y:S01]  /*26f0*/  UIMAD.WIDE.U32 UR10, UR5, UR8, URZ ;  /* 0x00000008050a72a5 */ /* 0x002fe2000f8e00ff */
[----:B------:R-:W-:Y:S01]  /*2700*/  UMOV UR4, UR19 ;  /* 0x0000001300047c82 */ /* 0x000fe20008000000 */
[----:B------:R-:W-:Y:S02]  /*2710*/  UIMAD.WIDE.U32 UR16, UR46, UR12, URZ ;  /* 0x0000000c2e1072a5 */ /* 0x000fe4000f8e00ff */
[----:B------:R-:W-:-:S03]  /*2720*/  UIMAD.WIDE.U32 UR18, UR6, UR8, URZ ;  /* 0x00000008061272a5 */ /* 0x000fc6000f8e00ff */
[----:B------:R-:W-:Y:S01]  /*2730*/  UMOV UR10, UR11 ;  /* 0x0000000b000a7c82 */ /* 0x000fe20008000000 */
[----:B------:R-:W-:Y:S02]  /*2740*/  USHF.R.U32.HI UR4, URZ, UR22, UR4 ;  /* 0x00000016ff047299 */ /* 0x000fe40008011604 */
[----:B------:R-:W-:Y:S01]  /*2750*/  @UP3 USHF.R.U32.HI UR5, URZ, UR9, UR10 ;  /* 0x00000009ff053299 */ /* 0x000fe2000801160a */
[----:B------:R-:W-:Y:S01]  /*2760*/  UMOV UR16, UR17 ;  /* 0x0000001100107c82 */ /* 0x000fe20008000000 */
[----:B------:R-:W-:Y:S01]  /*2770*/  UMOV UR18, UR19 ;  /* 0x0000001300127c82 */ /* 0x000fe20008000000 */
[----:B------:R-:W-:Y:S02]  /*2780*/  USHF.R.U32.HI UR13, URZ, UR13, UR16 ;  /* 0x0000000dff0d7299 */ /* 0x000fe40008011610 */
[----:B------:R-:W-:Y:S02]  /*2790*/  USEL UR4, UR44, UR4, !UP0 ;  /* 0x000000042c047287 */ /* 0x000fe4000c000000 */
[----:B------:R-:W-:-:S02]  /*27a0*/  @UP3 USHF.R.U32.HI UR6, URZ, UR9, UR18 ;  /* 0x00000009ff063299 */ /* 0x000fc40008011612 */
[----:B------:R-:W-:Y:S02]  /*27b0*/  UIMAD UR7, UR45, UR5, URZ ;  /* 0x000000052d0772a4 */ /* 0x000fe4000f8e02ff */
[----:B------:R-:W-:Y:S02]  /*27c0*/  USEL UR5, UR46, UR13, !UP2 ;  /* 0x0000000d2e057287 */ /* 0x000fe4000d000000 */
[----:B------:R-:W-:Y:S02]  /*27d0*/  UIMAD UR10, UR45, UR6, URZ ;  /* 0x000000062d0a72a4 */ /* 0x000fe4000f8e02ff */
[----:B------:R-:W-:Y:S02]  /*27e0*/  UISETP.GE.AND UP0, UPT, UR4, UR7, UPT ;  /* 0x000000070400728c */ /* 0x000fe4000bf06270 */
[----:B------:R-:W-:Y:S02]  /*27f0*/  UIMAD.WIDE.U32 UR12, UR4, UR8, URZ ;  /* 0x00000008040c72a5 */ /* 0x000fe4000f8e00ff */
[----:B------:R-:W-:-:S02]  /*2800*/  UISETP.GE.OR UP0, UPT, UR5, UR10, UP0 ;  /* 0x0000000a0500728c */ /* 0x000fc40008706670 */
        /* <DEDUP_REMOVED lines=19> */
.L_x_44:
[----:B------:R-:W2:Y:S02]  /*2940*/  LDCU UR4, c[0x0][0xb30] ;  /* 0x00016600ff0477ac */ /* 0x000ea40008000800 */
[----:B--2---:R-:W-:-:S09]  /*2950*/  UISETP.NE.AND UP0, UPT, UR4, 0x1, UPT ;  /* 0x000000010400788c */ /* 0x004fd2000bf05270 */
[----:B------:R-:W-:Y:S05]  /*2960*/  BRA.U UP0, `(.L_x_45) ;  /* 0x0000000100447547 */ /* 0x000fea000b800000 */
[----:B------:R-:W2:Y:S01]  /*2970*/  LDCU.128 UR8, c[0x0][0xb10] ;  /* 0x00016200ff0877ac */ /* 0x000ea20008000c00 */
[----:B------:R-:W4:Y:S01]  /*2980*/  LDCU UR12, c[0x0][0xb0c] ;  /* 0x00016180ff0c77ac */ /* 0x000f220008000800 */
[----:B------:R-:W1:Y:S01]  /*2990*/  LDCU UR13, c[0x0][0xb20] ;  /* 0x00016400ff0d77ac */ /* 0x000e620008000800 */
[----:B--2---:R-:W-:Y:S02]  /*29a0*/  UIMAD.WIDE.U32 UR6, UR46, UR8, URZ ;  /* 0x000000082e0672a5 */ /* 0x004fe4000f8e00ff */
[----:B------:R-:W-:Y:S02]  /*29b0*/  UIMAD.WIDE.U32 UR4, UR44, UR11, URZ ;  /* 0x0000000b2c0472a5 */ /* 0x000fe4000f8e00ff */
[----:B----4-:R-:W-:Y:S02]  /*29c0*/  UISETP.NE.AND UP2, UPT, UR12, 0x1, UPT ;  /* 0x000000010c00788c */ /* 0x010fe4000bf45270 */
[----:B------:R-:W-:Y:S01]  /*29d0*/  UISETP.NE.AND UP0, UPT, UR10, 0x1, UPT ;  /* 0x000000010a00788c */ /* 0x000fe2000bf05270 */
[----:B------:R-:W-:-:S02]  /*29e0*/  UMOV UR6, UR7 ;  /* 0x0000000700067c82 */ /* 0x000fc40008000000 */
[----:B------:R-:W-:Y:S01]  /*29f0*/  UMOV UR4, UR5 ;  /* 0x0000000500047c82 */ /* 0x000fe20008000000 */
[----:B------:R-:W-:Y:S02]  /*2a00*/  USHF.R.U32.HI UR9, URZ, UR9, UR6 ;  /* 0x00000009ff097299 */ /* 0x000fe40008011606 */
[----:B-1----:R-:W-:Y:S02]  /*2a10*/  USHF.R.U32.HI UR4, URZ, UR13, UR4 ;  /* 0x0000000dff047299 */ /* 0x002fe40008011604 */
[----:B------:R-:W-:Y:S02]  /*2a20*/  USEL UR5, UR46, UR9, !UP2 ;  /* 0x000000092e057287 */ /* 0x000fe4000d000000 */
[----:B------:R-:W-:-:S04]  /*2a30*/  USEL UR4, UR44, UR4, !UP0 ;  /* 0x000000042c047287 */ /* 0x000fc8000c000000 */
[----:B------:R-:W-:Y:S02]  /*2a40*/  UIADD3 UR6, UPT, UPT, UR5, -UR4, URZ ;  /* 0x8000000405067290 */ /* 0x000fe4000fffe0ff */
[----:B------:R-:W-:Y:S02]  /*2a50*/  UIADD3 UR4, UPT, UPT, -UR5, UR4, URZ ;  /* 0x0000000405047290 */ /* 0x000fe4000fffe1ff */
[----:B------:R-:W-:Y:S02]  /*2a60*/  UIMAD UR44, UR6, UR10, UR44 ;  /* 0x0000000a062c72a4 */ /* 0x000fe4000f8e022c */
[----:B------:R-:W-:-:S12]  /*2a70*/  UIMAD UR46, UR4, UR12, UR46 ;  /* 0x0000000c042e72a4 */ /* 0x000fd8000f8e022e */
.L_x_45:
[----:B------:R-:W-:Y:S01]  /*2a80*/  VIADD R11, R11, 0x1 ;  /* 0x000000010b0b7836 */ /* 0x000fe20000000000 */
[----:B------:R-:W-:Y:S01]  /*2a90*/  R2UR UR4, R50 ;  /* 0x00000000320472ca */ /* 0x000fe200000e0000 */
[----:B------:R-:W-:Y:S01]  /*2aa0*/  UIADD3 UR24, UPT, UPT, UR44, UR63, URZ ;  /* 0x0000003f2c187290 */ /* 0x000fe2000fffe0ff */
[----:B------:R-:W-:Y:S02]  /*2ab0*/  PLOP3.LUT P2, PT, PT, PT, PT, 0x80, 0x8 ;  /* 0x000000000008781c */ /* 0x000fe40003f4f070 */
[----:B------:R-:W-:-:S04]  /*2ac0*/  ISETP.NE.AND P0, PT, R11, 0x2, PT ;  /* 0x000000020b00780c */ /* 0x000fc80003f05270 */
[----:B-1----:R-:W-:Y:S02]  /*2ad0*/  SEL R0, RZ, 0x1, P0 ;  /* 0x00000001ff007807 */ /* 0x002fe40000000000 */
[----:B------:R-:W-:Y:S02]  /*2ae0*/  SEL R11, R11, RZ, P0 ;  /* 0x000000ff0b0b7207 */ /* 0x000fe40000000000 */
[----:B------:R-:W-:Y:S01]  /*2af0*/  LOP3.LUT R10, R10, R0, RZ, 0x3c, !PT ;  /* 0x000000000a0a7212 */ /* 0x000fe200078e3cff */
[----:B------:R-:W-:Y:S01]  /*2b00*/  UIADD3 UR20, UPT, UPT, UR46, UR4, URZ ;  /* 0x000000042e147290 */ /* 0x000fe2000fffe0ff */
[----:B------:R-:W-:Y:S11]  /*2b10*/  BRA.U UP1, `(.L_x_46) ;  /* 0xffffffed01987547 */ /* 0x000ff6000b83ffff */
[----:B------:R-:W-:Y:S01]  /*2b20*/  UIADD3 UR21, UPT, UPT, UR21, 0x20, URZ ;  /* 0x0000002015157890 */ /* 0x000fe2000fffe0ff */
[----:B------:R-:W-:-:S03]  /*2b30*/  SHF.L.U32 R2, R12, 0x1f, RZ ;  /* 0x0000001f0c027819 */ /* 0x000fc600000006ff */
[----:B------:R-:W-:-:S09]  /*2b40*/  ULEA UR4, UR29, UR21, 0x3 ;  /* 0x000000151d047291 */ /* 0x000fd2000f8e18ff */
[----:B------:R-:W1:Y:S02]  /*2b50*/  SYNCS.PHASECHK.TRANS64.TRYWAIT P0, [UR4], R2 ;  /* 0x00000002ff0075a7 */ /* 0x000e640008001104 */
[----:B-1----:R-:W-:Y:S05]  /*2b60*/  @!P0 BRA `(.L_x_47) ;  /* 0x0000006400f48947 */ /* 0x002fea0003800000 */
.L_x_158:
[----:B------:R-:W-:-:S04]  /*2b70*/  UIADD3 UR4, UPT, UPT, UR29, 0x1, URZ ;  /* 0x000000011d047890 */ /* 0x000fc8000fffe0ff */
[----:B------:R-:W-:-:S04]  /*2b80*/  UISETP.NE.AND UP0, UPT, UR4, 0x4, UPT ;  /* 0x000000040400788c */ /* 0x000fc8000bf05270 */
[----:B------:R-:W-:Y:S02]  /*2b90*/  USEL UR6, URZ, 0x1, UP0 ;  /* 0x00000001ff067887 */ /* 0x000fe40008000000 */
[----:B------:R-:W-:-:S04]  /*2ba0*/  USEL UR4, UR4, URZ, UP0 ;  /* 0x000000ff04047287 */ /* 0x000fc80008000000 */
[----:B------:R-:W-:Y:S01]  /*2bb0*/  ULEA UR5, UR4, UR21, 0x3 ;  /* 0x0000001504057291 */ /* 0x000fe2000f8e18ff */
[----:B-1----:R-:W-:-:S04]  /*2bc0*/  LOP3.LUT R2, R12, UR6, RZ, 0x3c, !PT ;  /* 0x000000060c027c12 */ /* 0x002fc8000f8e3cff */
[----:B------:R-:W-:-:S04]  /*2bd0*/  SHF.L.U32 R3, R2, 0x1f, RZ ;  /* 0x0000001f02037819 */ /* 0x000fc800000006ff */
[----:B------:R-:W1:Y:S02]  /*2be0*/  SYNCS.PHASECHK.TRANS64.TRYWAIT P0, [UR5], R3 ;  /* 0x00000003ff0075a7 */ /* 0x000e640008001105 */
[----:B-1----:R-:W-:Y:S05]  /*2bf0*/  @!P0 BRA `(.L_x_48) ;  /* 0x0000006400e88947 */ /* 0x002fea0003800000 */
.L_x_160:
[----:B------:R-:W-:-:S04]  /*2c00*/  UIADD3 UR4, UPT, UPT, UR4, 0x1, URZ ;  /* 0x0000000104047890 */ /* 0x000fc8000fffe0ff */
[----:B------:R-:W-:-:S04]  /*2c10*/  UISETP.NE.AND UP0, UPT, UR4, 0x4, UPT ;  /* 0x000000040400788c */ /* 0x000fc8000bf05270 */
[----:B------:R-:W-:Y:S02]  /*2c20*/  USEL UR6, URZ, 0x1, UP0 ;  /* 0x00000001ff067887 */ /* 0x000fe40008000000 */
[----:B------:R-:W-:-:S04]  /*2c30*/  USEL UR4, UR4, URZ, UP0 ;  /* 0x000000ff04047287 */ /* 0x000fc80008000000 */
[----:B------:R-:W-:Y:S01]  /*2c40*/  ULEA UR5, UR4, UR21, 0x3 ;  /* 0x0000001504057291 */ /* 0x000fe2000f8e18ff */
[----:B------:R-:W-:-:S04]  /*2c50*/  LOP3.LUT R2, R2, UR6, RZ, 0x3c, !PT ;  /* 0x0000000602027c12 */ /* 0x000fc8000f8e3cff */
[----:B-1----:R-:W-:-:S04]  /*2c60*/  SHF.L.U32 R3, R2, 0x1f, RZ ;  /* 0x0000001f02037819 */ /* 0x002fc800000006ff */
[----:B------:R-:W1:Y:S02]  /*2c70*/  SYNCS.PHASECHK.TRANS64.TRYWAIT P0, [UR5], R3 ;  /* 0x00000003ff0075a7 */ /* 0x000e640008001105 */
[----:B-1----:R-:W-:Y:S05]  /*2c80*/  @!P0 BRA `(.L_x_49) ;  /* 0x0000006400dc8947 */ /* 0x002fea0003800000 */
.L_x_162:
[----:B------:R-:W-:-:S04]  /*2c90*/  UIADD3 UR4, UPT, UPT, UR4, 0x1, URZ ;  /* 0x0000000104047890 */ /* 0x000fc8000fffe0ff */
[----:B------:R-:W-:-:S04]  /*2ca0*/  UISETP.NE.AND UP0, UPT, UR4, 0x4, UPT ;  /* 0x000000040400788c */ /* 0x000fc8000bf05270 */
[----:B------:R-:W-:Y:S02]  /*2cb0*/  USEL UR5, URZ, 0x1, UP0 ;  /* 0x00000001ff057887 */ /* 0x000fe40008000000 */
[----:B------:R-:W-:-:S04]  /*2cc0*/  USEL UR4, UR4, URZ, UP0 ;  /* 0x000000ff04047287 */ /* 0x000fc80008000000 */
[----:B------:R-:W-:Y:S01]  /*2cd0*/  ULEA UR4, UR4, UR21, 0x3 ;  /* 0x0000001504047291 */ /* 0x000fe2000f8e18ff */
[----:B------:R-:W-:-:S04]  /*2ce0*/  LOP3.LUT R2, R2, UR5, RZ, 0x3c, !PT ;  /* 0x0000000502027c12 */ /* 0x000fc8000f8e3cff */
[----:B------:R-:W-:Y:S01]  /*2cf0*/  SHF.L.U32 R2, R2, 0x1f, RZ ;  /* 0x0000001f02027819 */ /* 0x000fe200000006ff */
[----:B-1----:R-:W-:-:S07]  /*2d00*/  IMAD.U32 R0, RZ, RZ, UR4 ;  /* 0x00000004ff007e24 */ /* 0x002fce000f8e00ff */
.L_x_50:
[----:B-1----:R1:W2:Y:S02]  /*2d10*/  SYNCS.PHASECHK.TRANS64.TRYWAIT P0, [R0+URZ], R2 ;  /* 0x00000002000075a7 */ /* 0x0022a400080011ff */
[----:B--2---:R-:W-:Y:S05]  /*2d20*/  @!P0 NANOSLEEP.SYNCS 0x989680 ;  /* 0x009896800000895d */ /* 0x004fea0003900000 */
[----:B------:R-:W2:Y:S02]  /*2d30*/  @!P0 SYNCS.PHASECHK.TRANS64 P0, [R0+URZ], R2 ;  /* 0x00000002000085a7 */ /* 0x000ea400080010ff */
[----:B--2---:R-:W-:Y:S05]  /*2d40*/  @P0 EXIT ;  /* 0x000000000000094d */ /* 0x004fea0003800000 */
[----:B------:R-:W-:Y:S05]  /*2d50*/  BRA `(.L_x_50) ;  /* 0xfffffffc00ec7947 */ /* 0x000fea000383ffff */
.L_x_22:
[----:B------:R-:W-:-:S04]  /*2d60*/  UISETP.NE.AND UP0, UPT, UR47, URZ, UPT ;  /* 0x000000ff2f00728c */ /* 0x000fc8000bf05270 */
[----:B------:R-:W-:-:S09]  /*2d70*/  UISETP.NE.OR UP0, UPT, UR21, 0x1, UP0 ;  /* 0x000000011500788c */ /* 0x000fd20008705670 */
[----:B------:R-:W-:Y:S05]  /*2d80*/  BRA.U UP0, `(.L_x_51) ;  /* 0x0000000500487547 */ /* 0x000fea000b800000 */
[----:B------:R-:W-:Y:S01]  /*2d90*/  ISETP.GE.U32.AND P2, PT, R0, 0x4, PT ;  /* 0x000000040000780c */ /* 0x000fe20003f46070 */
[----:B------:R-:W-:Y:S01]  /*2da0*/  IMAD.MOV.U32 R12, RZ, RZ, 0x1 ;  /* 0x00000001ff0c7424 */ /* 0x000fe200078e00ff */
[----:B------:R-:W-:Y:S02]  /*2db0*/  CS2R R10, SRZ ;  /* 0x00000000000a7805 */ /* 0x000fe4000001ff00 */
[----:B------:R-:W-:Y:S01]  /*2dc0*/  CS2R R8, SRZ ;  /* 0x0000000000087805 */ /* 0x000fe2000001ff00 */
[----:B------:R-:W-:Y:S01]  /*2dd0*/  UMOV UR6, 0x400 ;  /* 0x0000040000067882 */ /* 0x000fe20000000000 */
[----:B------:R-:W-:Y:S01]  /*2de0*/  UMOV UR5, URZ ;  /* 0x000000ff00057c82 */ /* 0x000fe20008000000 */
[----:B------:R-:W-:-:S12]  /*2df0*/  ULEA UR6, UR47, UR6, 0x18 ;  /* 0x000000062f067291 */ /* 0x000fd8000f8ec0ff */
.L_x_55:
[----:B------:R-:W-:Y:S02]  /*2e00*/  LEA R2, R8, UR6, 0x3 ;  /* 0x0000000608027c11 */ /* 0x000fe4000f8e18ff */
[----:B------:R-:W-:-:S03]  /*2e10*/  SHF.L.U32 R4, R9, 0x1f, RZ ;  /* 0x0000001f09047819 */ /* 0x000fc600000006ff */
[----:B------:R-:W-:Y:S01]  /*2e20*/  VIADD R5, R2, 0x100 ;  /* 0x0000010002057836 */ /* 0x000fe20000000000 */
[----:B------:R-:W1:Y:S02]  /*2e30*/  SYNCS.PHASECHK.TRANS64.TRYWAIT P0, [R2+URZ+0xf0], R4 ;  /* 0x0000f004020075a7 */ /* 0x000e6400080011ff */
[----:B-1----:R-:W-:Y:S05]  /*2e40*/  @!P0 BRA `(.L_x_52) ;  /* 0x0000006400848947 */ /* 0x002fea0003800000 */
.L_x_163:
[----:B------:R-:W-:Y:S01]  /*2e50*/  ULEA UR4, UR5, UR6, 0x3 ;  /* 0x0000000605047291 */ /* 0x000fe2000f8e18ff */
[----:B-1----:R-:W-:Y:S01]  /*2e60*/  PRMT R2, RZ, 0x654, R5 ;  /* 0x00000654ff027816 */ /* 0x002fe20000000005 */
[----:B------:R-:W-:Y:S01]  /*2e70*/  @!P2 IMAD.MOV.U32 R4, RZ, RZ, 0x10 ;  /* 0x00000010ff04a424 */ /* 0x000fe200078e00ff */
[----:B------:R-:W-:Y:S01]  /*2e80*/  SHF.L.U32 R5, R12, 0x1f, RZ ;  /* 0x0000001f0c057819 */ /* 0x000fe200000006ff */
[----:B------:R-:W-:Y:S01]  /*2e90*/  UIADD3 UR7, UPT, UPT, UR4, 0x90, URZ ;  /* 0x0000009004077890 */ /* 0x000fe2000fffe0ff */
[----:B------:R1:W-:Y:S05]  /*2ea0*/  SYNCS.ARRIVE.TRANS64.RED.A1T0 RZ, [R2+URZ], RZ ;  /* 0x000000ff02ff79a7 */ /* 0x0003ea00081004ff */
[----:B------:R-:W-:Y:S01]  /*2eb0*/  IMAD.U32 R6, RZ, RZ, UR7 ;  /* 0x00000007ff067e24 */ /* 0x000fe2000f8e00ff */
[----:B------:R-:W2:Y:S04]  /*2ec0*/  SYNCS.PHASECHK.TRANS64.TRYWAIT P0, [UR4+0xa0], R5 ;  /* 0x0000a005ff0075a7 */ /* 0x000ea80008001104 */
[----:B------:R-:W-:Y:S01]  /*2ed0*/  PRMT R6, R0, 0x654, R6 ;  /* 0x0000065400067816 */ /* 0x000fe20000000006 */
[----:B-12---:R-:W-:Y:S06]  /*2ee0*/  @!P0 BRA `(.L_x_53) ;  /* 0x0000006400708947 */ /* 0x006fec0003800000 */
.L_x_165:
[----:B------:R-:W-:Y:S01]  /*2ef0*/  ULEA UR8, UR5, UR6, 0x4 ;  /* 0x0000000605087291 */ /* 0x000fe2000f8e20ff */
[----:B------:R-:W-:Y:S01]  /*2f00*/  SEL R3, R6, R3, !P2 ;  /* 0x0000000306037207 */ /* 0x000fe20005000000 */
[----:B------:R-:W-:Y:S01]  /*2f10*/  UIADD3 UR9, UPT, UPT, UR4, 0x90, URZ ;  /* 0x0000009004097890 */ /* 0x000fe2000fffe0ff */
[----:B-1----:R-:W-:Y:S01]  /*2f20*/  LEA R2, R11, UR6, 0x3 ;  /* 0x000000060b027c11 */ /* 0x002fe2000f8e18ff */
[----:B------:R-:W-:Y:S01]  /*2f30*/  UIADD3 UR8, UPT, UPT, UR8, 0x120, URZ ;  /* 0x0000012008087890 */ /* 0x000fe2000fffe0ff */
[----:B------:R1:W-:Y:S01]  /*2f40*/  @!P2 SYNCS.ARRIVE.TRANS64.RED RZ, [R3+URZ], R4 ;  /* 0x0000000403ffa9a7 */ /* 0x0003e200080004ff */
[----:B------:R-:W-:Y:S01]  /*2f50*/  UIADD3 UR4, UPT, UPT, UR5, 0x1, URZ ;  /* 0x0000000105047890 */ /* 0x000fe2000fffe0ff */
[----:B------:R-:W-:-:S03]  /*2f60*/  VIADD R8, R8, 0x1 ;  /* 0x0000000108087836 */ /* 0x000fc60000000000 */
[----:B------:R-:W-:Y:S02]  /*2f70*/  UISETP.NE.AND UP0, UPT, UR4, 0x2, UPT ;  /* 0x000000020400788c */ /* 0x000fe4000bf05270 */
[----:B------:R-:W-:Y:S01]  /*2f80*/  ISETP.NE.AND P0, PT, R8, 0x2, PT ;  /* 0x000000020800780c */ /* 0x000fe20003f05270 */
[----:B------:R-:W-:Y:S06]  /*2f90*/  UGETNEXTWORKID.BROADCAST [UR8], [UR9] ;  /* 0x00000000080073ca */ /* 0x000fec0008000100 */
[----:B------:R-:W-:Y:S02]  /*2fa0*/  USEL UR7, URZ, 0x1, UP0 ;  /* 0x00000001ff077887 */ /* 0x000fe40008000000 */
[----:B------:R-:W-:-:S04]  /*2fb0*/  USEL UR5, UR4, URZ, UP0 ;  /* 0x000000ff04057287 */ /* 0x000fc80008000000 */
[----:B------:R-:W-:Y:S02]  /*2fc0*/  LOP3.LUT R12, R12, UR7, RZ, 0x3c, !PT ;  /* 0x000000070c0c7c12 */ /* 0x000fe4000f8e3cff */
[----:B-1----:R-:W-:-:S04]  /*2fd0*/  SHF.L.U32 R4, R10, 0x1f, RZ ;  /* 0x0000001f0a047819 */ /* 0x002fc800000006ff */
[----:B------:R-:W1:Y:S02]  /*2fe0*/  SYNCS.PHASECHK.TRANS64.TRYWAIT P1, [R2+URZ+0x90], R4 ;  /* 0x00009004020075a7 */ /* 0x000e6400080211ff */
[----:B-1----:R-:W-:Y:S05]  /*2ff0*/  @!P1 BRA `(.L_x_54) ;  /* 0x0000006400449947 */ /* 0x002fea0003800000 */
.L_x_166:
[C---:B-1----:R-:W-:Y:S01]  /*3000*/  LEA R4, R11.reuse, UR6, 0x4 ;  /* 0x000000060b047c11 */ /* 0x042fe2000f8e20ff */
[----:B------:R-:W-:Y:S01]  /*3010*/  VIADD R2, R2, 0xa0 ;  /* 0x000000a002027836 */ /* 0x000fe20000000000 */
[----:B------:R-:W-:Y:S01]  /*3020*/  SEL R8, R8, RZ, P0 ;  /* 0x000000ff08087207 */ /* 0x000fe20000000000 */
[----:B------:R-:W-:-:S03]  /*3030*/  VIADD R11, R11, 0x1 ;  /* 0x000000010b0b7836 */ /* 0x000fc60000000000 */
[----:B------:R-:W1:Y:S01]  /*3040*/  LDS.128 R4, [R4+0x120] ;  /* 0x0001200004047984 */ /* 0x000e620000000c00 */
[----:B------:R-:W-:Y:S02]  /*3050*/  PRMT R2, RZ, 0x654, R2 ;  /* 0x00000654ff027816 */ /* 0x000fe40000000002 */
[C---:B------:R-:W-:Y:S01]  /*3060*/  ISETP.NE.AND P1, PT, R11.reuse, 0x2, PT ;  /* 0x000000020b00780c */ /* 0x040fe20003f25270 */
[----:B------:R-:W-:Y:S01]  /*3070*/  @!PT LDS RZ, [RZ] ;  /* 0x00000000fffff984 */ /* 0x000fe20000000800 */
[----:B------:R-:W-:Y:S01]  /*3080*/  @!PT LDS RZ, [RZ] ;  /* 0x00000000fffff984 */ /* 0x000fe20000000800 */
[----:B------:R-:W-:Y:S01]  /*3090*/  @!PT LDS RZ, [RZ] ;  /* 0x00000000fffff984 */ /* 0x000fe20000000800 */
[----:B------:R-:W-:Y:S01]  /*30a0*/  @!PT LDS RZ, [RZ] ;  /* 0x00000000fffff984 */ /* 0x000fe20000000800 */
[----:B------:R2:W-:Y:S06]  /*30b0*/  MEMBAR.ALL.CTA ;  /* 0x0000000000007992 */ /* 0x0005ec0000008000 */
[----:B--2---:R-:W2:Y:S01]  /*30c0*/  FENCE.VIEW.ASYNC.S ;  /* 0x00000000000073c6 */ /* 0x004ea20000000000 */
[----:B------:R-:W-:Y:S01]  /*30d0*/  SEL R11, R11, RZ, P1 ;  /* 0x000000ff0b0b7207 */ /* 0x000fe20000800000 */
[----:B--2---:R2:W-:Y:S01]  /*30e0*/  SYNCS.ARRIVE.TRANS64.RED.A1T0 RZ, [R2+URZ], RZ ;  /* 0x000000ff02ff79a7 */ /* 0x0045e200081004ff */
[----:B-1----:R-:W-:-:S02]  /*30f0*/  LOP3.LUT P3, RZ, R6, 0x1, RZ, 0xc0, !PT ;  /* 0x0000000106ff7812 */ /* 0x002fc4000786c0ff */
[----:B------:R-:W-:-:S04]  /*3100*/  SEL R4, RZ, 0x1, P1 ;  /* 0x00000001ff047807 */ /* 0x000fc80000800000 */
[----:B------:R-:W-:Y:S02]  /*3110*/  LOP3.LUT R10, R10, R4, RZ, 0x3c, !PT ;  /* 0x000000040a0a7212 */ /* 0x000fe400078e3cff */
[----:B--2---:R-:W-:-:S04]  /*3120*/  SEL R2, RZ, 0x1, P0 ;  /* 0x00000001ff027807 */ /* 0x004fc80000000000 */
[----:B------:R-:W-:Y:S01]  /*3130*/  LOP3.LUT R9, R9, R2, RZ, 0x3c, !PT ;  /* 0x0000000209097212 */ /* 0x000fe200078e3cff */
[----:B------:R-:W-:Y:S06]  /*3140*/  @P3 BRA `(.L_x_55) ;  /* 0xfffffffc002c3947 */ /* 0x000fec000383ffff */
[----:B------:R-:W-:Y:S01]  /*3150*/  ULEA UR4, UR5, UR6, 0x3 ;  /* 0x0000000605047291 */ /* 0x000fe2000f8e18ff */
[----:B------:R-:W-:-:S08]  /*3160*/  SHF.L.U32 R2, R12, 0x1f, RZ ;  /* 0x0000001f0c027819 */ /* 0x000fd000000006ff */
[----:B------:R-:W1:Y:S02]  /*3170*/  SYNCS.PHASECHK.TRANS64 P0, [UR4+0xa0], R2 ;  /* 0x0000a002ff0075a7 */ /* 0x000e640008001004 */
[----:B-1----:R-:W-:Y:S05]  /*3180*/  @P0 BRA `(.L_x_56) ;  /* 0x0000000000080947 */ /* 0x002fea0003800000 */
[----:B------:R-:W1:Y:S02]  /*3190*/  SYNCS.PHASECHK.TRANS64.TRYWAIT P0, [UR4+0xa0], R2 ;  /* 0x0000a002ff0075a7 */ /* 0x000e640008001104 */
[----:B-1----:R-:W-:Y:S05]  /*31a0*/  @!P0 BRA `(.L_x_57) ;  /* 0x0000006000ec8947 */ /* 0x002fea0003800000 */
.L_x_56:
[----:B------:R-:W-:-:S04]  /*31b0*/  UIADD3 UR7, UPT, UPT, UR5, 0x1, URZ ;  /* 0x0000000105077890 */ /* 0x000fc8000fffe0ff */
[----:B------:R-:W-:-:S04]  /*31c0*/  UISETP.NE.AND UP0, UPT, UR7, 0x2, UPT ;  /* 0x000000020700788c */ /* 0x000fc8000bf05270 */
[----:B------:R-:W-:Y:S02]  /*31d0*/  USEL UR8, URZ, 0x1, UP0 ;  /* 0x00000001ff087887 */ /* 0x000fe40008000000 */
[----:B------:R-:W-:-:S04]  /*31e0*/  USEL UR7, UR7, URZ, UP0 ;  /* 0x000000ff07077287 */ /* 0x000fc80008000000 */
[----:B------:R-:W-:Y:S01]  /*31f0*/  ULEA UR7, UR7, UR6, 0x3 ;  /* 0x0000000607077291 */ /* 0x000fe2000f8e18ff */
[----:B-1----:R-:W-:-:S04]  /*3200*/  LOP3.LUT R2, R12, UR8, RZ, 0x3c, !PT ;  /* 0x000000080c027c12 */ /* 0x002fc8000f8e3cff */
[----:B------:R-:W-:-:S04]  /*3210*/  SHF.L.U32 R0, R2, 0x1f, RZ ;  /* 0x0000001f02007819 */ /* 0x000fc800000006ff */
[----:B------:R-:W1:Y:S02]  /*3220*/  SYNCS.PHASECHK.TRANS64 P0, [UR7+0xa0], R0 ;  /* 0x0000a000ff0075a7 */ /* 0x000e640008001007 */
[----:B-1----:R-:W-:Y:S05]  /*3230*/  @P0 EXIT ;  /* 0x000000000000094d */ /* 0x002fea0003800000 */
[----:B------:R-:W-:Y:S02]  /*3240*/  SHF.L.U32 R2, R2, 0x1f, RZ ;  /* 0x0000001f02027819 */ /* 0x000fe400000006ff */
[----:B------:R-:W-:-:S07]  /*3250*/  MOV R0, UR7 ;  /* 0x0000000700007c02 */ /* 0x000fce0008000f00 */
.L_x_58:
[----:B-1----:R1:W2:Y:S02]  /*3260*/  SYNCS.PHASECHK.TRANS64.TRYWAIT P0, [R0+URZ+0xa0], R2 ;  /* 0x0000a002000075a7 */ /* 0x0022a400080011ff */
[----:B--2---:R-:W-:Y:S05]  /*3270*/  @!P0 NANOSLEEP.SYNCS 0x989680 ;  /* 0x009896800000895d */ /* 0x004fea0003900000 */
[----:B------:R-:W2:Y:S02]  /*3280*/  @!P0 SYNCS.PHASECHK.TRANS64 P0, [R0+URZ+0xa0], R2 ;  /* 0x0000a002000085a7 */ /* 0x000ea400080010ff */
[----:B--2---:R-:W-:Y:S05]  /*3290*/  @P0 EXIT ;  /* 0x000000000000094d */ /* 0x004fea0003800000 */
[----:B------:R-:W-:Y:S05]  /*32a0*/  BRA `(.L_x_58) ;  /* 0xfffffffc00ec7947 */ /* 0x000fea000383ffff */
.L_x_51:
[----:B------:R-:W-:Y:S05]  /*32b0*/  BRA.U UP4, `(.L_x_59) ;  /* 0x0000001504487547 */ /* 0x000fea000b800000 */
[----:B------:R-:W-:Y:S01]  /*32c0*/  UMOV UR4, 0x40 ;  /* 0x0000004000047882 */ /* 0x000fe20000000000 */
[----:B------:R-:W-:Y:S01]  /*32d0*/  NOP ;  /* 0x0000000000007918 */ /* 0x000fe20000000000 */
[----:B------:R-:W-:Y:S01]  /*32e0*/  ULEA UR5, UR47, UR4, 0x18 ;  /* 0x000000042f057291 */ /* 0x000fe2000f8ec0ff */
[----:B------:R-:W-:Y:S02]  /*32f0*/  UMOV UR6, 0x400 ;  /* 0x0000040000067882 */ /* 0x000fe40000000000 */
[----:B------:R-:W-:-:S06]  /*3300*/  ULEA UR6, UR47, UR6, 0x18 ;  /* 0x000000062f067291 */ /* 0x000fcc000f8ec0ff */
[----:B------:R-:W1:Y:S02]  /*3310*/  LDS.U8 R0, [UR5+0x1c] ;  /* 0x00001c05ff007984 */ /* 0x000e640008000000 */
[----:B-1----:R-:W-:-:S13]  /*3320*/  ISETP.NE.AND P0, PT, R0, RZ, PT ;  /* 0x000000ff0000720c */ /* 0x002fda0003f05270 */
[----:B------:R-:W-:Y:S05]  /*3330*/  @P0 BRA `(.L_x_60) ;  /* 0x0000000400080947 */ /* 0x000fea0003800000 */
[----:B------:R-:W-:Y:S02]  /*3340*/  UISETP.NE.U32.AND UP1, UPT, UR68, 0x1, UPT ;  /* 0x000000014400788c */ /* 0x000fe4000bf25070 */
[----:B------:R-:W-:-:S07]  /*3350*/  UIADD3 UR7, UPT, UPT, UR5, 0x8, URZ ;  /* 0x0000000805077890 */ /* 0x000fce000fffe0ff */
[----:B------:R-:W-:Y:S05]  /*3360*/  BRA.U !UP1, `(.L_x_61) ;  /* 0x00000001099c7547 */ /* 0x000fea000b800000 */
[----:B------:R-:W-:Y:S01]  /*3370*/  ELECT P0, URZ, PT ;  /* 0x0000000000ff782f */ /* 0x000fe20003800000 */
[----:B------:R-:W-:-:S12]  /*3380*/  BSSY B0, `(.L_x_61) ;  /* 0x0000025000007945 */ /* 0x000fd80003800000 */
[----:B------:R-:W-:Y:S05]  /*3390*/  @!P0 BRA `(.L_x_62) ;  /* 0x00000000008c8947 */ /* 0x000fea0003800000 */
[----:B------:R-:W-:-:S05]  /*33a0*/  UMOV UR4, 0x10 ;  /* 0x0000001000047882 */ /* 0x000fca0000000000 */
[----:B------:R-:W-:Y:S04]  /*33b0*/  DEPBAR.LE SB1, 0x36 ;  /* 0x00009d800000791a */ /* 0x000fe80000000000 */
[----:B------:R-:W1:Y:S02]  /*33c0*/  UTCATOMSWS.2CTA.FIND_AND_SET.ALIGN UP0, UR4, UR4 ;  /* 0x00000004000475e3 */ /* 0x000e640008200800 */
[----:B-1----:R-:W-:Y:S01]  /*33d0*/  MOV R10, UR4 ;  /* 0x00000004000a7c02 */ /* 0x002fe20008000f00 */
[----:B------:R-:W-:Y:S06]  /*33e0*/  BRA.U UP0, `(.L_x_63) ;  /* 0x0000000100187547 */ /* 0x000fec000b800000 */
.L_x_64:
[----:B------:R-:W-:Y:S05]  /*33f0*/  NANOSLEEP 0x64 ;  /* 0x000000640000795d */ /* 0x000fea0003800000 */
[----:B------:R-:W-:-:S05]  /*3400*/  UMOV UR4, 0x10 ;  /* 0x0000001000047882 */ /* 0x000fca0000000000 */
[----:B------:R-:W-:Y:S04]  /*3410*/  DEPBAR.LE SB1, 0x36 ;  /* 0x00009d800000791a */ /* 0x000fe80000000000 */
[----:B------:R-:W1:Y:S02]  /*3420*/  UTCATOMSWS.2CTA.FIND_AND_SET.ALIGN UP0, UR4, UR4 ;  /* 0x00000004000475e3 */ /* 0x000e640008200800 */
[----:B-1----:R-:W-:Y:S01]  /*3430*/  MOV R10, UR4 ;  /* 0x00000004000a7c02 */ /* 0x002fe20008000f00 */
[----:B------:R-:W-:Y:S05]  /*3440*/  BRA.U !UP0, `(.L_x_64) ;  /* 0xfffffffd08e87547 */ /* 0x000fea000b83ffff */
.L_x_63:
[----:B------:R-:W1:Y:S01]  /*3450*/  LDS R6, [UR5+0x10] ;  /* 0x00001005ff067984 */ /* 0x000e620008000800 */
[----:B------:R-:W-:Y:S01]  /*3460*/  IMAD.U32 R0, RZ, RZ, UR6 ;  /* 0x00000006ff007e24 */ /* 0x000fe2000f8e00ff */
[----:B------:R-:W-:-:S03]  /*3470*/  MOV R4, UR69 ;  /* 0x0000004500047c02 */ /* 0x000fc60008000f00 */
[----:B------:R-:W-:Y:S01]  /*3480*/  VIADD R0, R0, 0x140 ;  /* 0x0000014000007836 */ /* 0x000fe20000000000 */
[----:B-1----:R-:W-:-:S04]  /*3490*/  SHF.L.U32 R6, R6, 0x1f, RZ ;  /* 0x0000001f06067819 */ /* 0x002fc800000006ff */
[----:B------:R-:W1:Y:S02]  /*34a0*/  SYNCS.PHASECHK.TRANS64.TRYWAIT P0, [UR5+0x8], R6 ;  /* 0x00000806ff0075a7 */ /* 0x000e640008001105 */
[----:B-1----:R-:W-:Y:S05]  /*34b0*/  @P0 BRA `(.L_x_65) ;  /* 0x0000000000080947 */ /* 0x002fea0003800000 */
[----:B------:R-:W1:Y:S02]  /*34c0*/  SYNCS.PHASECHK.TRANS64.TRYWAIT P0, [UR5+0x8], R6 ;  /* 0x00000806ff0075a7 */ /* 0x000e640008001105 */
[----:B-1----:R-:W-:Y:S05]  /*34d0*/  @!P0 BRA `(.L_x_66) ;  /* 0x0000006000388947 */ /* 0x002fea0003800000 */
.L_x_65:
[----:B------:R-:W-:Y:S01]  /*34e0*/  PRMT R4, R4, 0x654, R0 ;  /* 0x0000065404047816 */ /* 0x000fe20000000000 */
[----:B------:R-:W-:Y:S01]  /*34f0*/  HFMA2 R0, -RZ, RZ, 0, 5.9604644775390625e-08 ;  /* 0x00000001ff007431 */ /* 0x000fe200000001ff */
[----:B------:R-:W-:Y:S01]  /*3500*/  UPRMT UR4, UR69, 0x654, UR7 ;  /* 0x0000065445047896 */ /* 0x000fe20008000007 */
[----:B------:R-:W-:Y:S02]  /*3510*/  IMAD.MOV.U32 R8, RZ, RZ, 0xffff ;  /* 0x0000ffffff087424 */ /* 0x000fe400078e00ff */
[----:B-1----:R-:W-:Y:S02]  /*3520*/  IMAD.MOV.U32 R6, RZ, RZ, 0x4 ;  /* 0x00000004ff067424 */ /* 0x002fe400078e00ff */
[----:B------:R-:W-:Y:S01]  /*3530*/  IMAD.SHL.U32 R9, R10, 0x20, RZ ;  /* 0x000000200a097824 */ /* 0x000fe200078e00ff */
[----:B------:R-:W-:Y:S02]  /*3540*/  MOV R5, UR4 ;  /* 0x0000000400057c02 */ /* 0x000fe40008000f00 */
[-C--:B------:R-:W-:Y:S01]  /*3550*/  SHF.L.U32 R8, R8, R10.reuse, RZ ;  /* 0x0000000a08087219 */ /* 0x080fe200000006ff */
[----:B------:R1:W-:Y:S01]  /*3560*/  SYNCS.ARRIVE.TRANS64.RED RZ, [UR4], R6 ;  /* 0x00000006ffff79a7 */ /* 0x0003e20008000404 */
[----:B------:R-:W-:Y:S01]  /*3570*/  SHF.L.U32 R7, R0, R10, RZ ;  /* 0x0000000a00077219 */ /* 0x000fe200000006ff */
[----:B------:R1:W-:Y:S04]  /*3580*/  STS [UR6+0x140], R9 ;  /* 0x00014009ff007988 */ /* 0x0003e80008000806 */
[----:B------:R1:W-:Y:S04]  /*3590*/  STAS [R4.64], R10 ;  /* 0x0000000a04007dbd */ /* 0x0003e8000c0008ff */
[----:B------:R1:W-:Y:S04]  /*35a0*/  ATOMS.OR RZ, [UR5+0x14], R8 ;  /* 0x00001408ffff798c */ /* 0x0003e8000b000005 */
[----:B------:R1:W-:Y:S04]  /*35b0*/  ATOMS.OR RZ, [UR5+0x18], R7 ;  /* 0x00001807ffff798c */ /* 0x0003e8000b000005 */
[----:B------:R1:W-:Y:S02]  /*35c0*/  ATOMS.XOR RZ, [UR5+0x10], R0 ;  /* 0x00001000ffff798c */ /* 0x0003e4000b800005 */
.L_x_62:
[----:B------:R-:W-:Y:S05]  /*35d0*/  BSYNC B0 ;  /* 0x0000000000007941 */ /* 0x000fea0003800000 */
.L_x_61:
[----:B------:R-:W-:Y:S05]  /*35e0*/  BRA.U UP1, `(.L_x_67) ;  /* 0x00000001016c7547 */ /* 0x000fea000b800000 */
[----:B------:R-:W-:-:S03]  /*35f0*/  UMOV UR4, 0xffffffff ;  /* 0xffffffff00047882 */ /* 0x000fc60000000000 */
[----:B------:R-:W-:Y:S05]  /*3600*/  BRA.DIV UR4, `(.L_x_68) ;  /* 0x0000006204047947 */ /* 0x000fea000b800000 */
[----:B------:R-:W-:-:S13]  /*3610*/  ELECT P6, URZ, PT ;  /* 0x0000000000ff782f */ /* 0x000fda00038c0000 */
.L_x_170:
[----:B------:R-:W-:Y:S05]  /*3620*/  @!P6 BRA `(.L_x_67) ;  /* 0x00000000005ce947 */ /* 0x000fea0003800000 */
[----:B-1----:R-:W1:Y:S02]  /*3630*/  LDS R4, [UR5+0x10] ;  /* 0x00001005ff047984 */ /* 0x002e640008000800 */
[----:B-1----:R-:W-:-:S04]  /*3640*/  SHF.L.U32 R4, R4, 0x1f, RZ ;  /* 0x0000001f04047819 */ /* 0x002fc800000006ff */
[----:B------:R-:W1:Y:S02]  /*3650*/  SYNCS.PHASECHK.TRANS64.TRYWAIT P0, [UR5+0x8], R4 ;  /* 0x00000804ff0075a7 */ /* 0x000e640008001105 */
[----:B-1----:R-:W-:Y:S05]  /*3660*/  @P0 BRA `(.L_x_69) ;  /* 0x0000000000080947 */ /* 0x002fea0003800000 */
[----:B------:R-:W1:Y:S02]  /*3670*/  SYNCS.PHASECHK.TRANS64.TRYWAIT P0, [UR5+0x8], R4 ;  /* 0x00000804ff0075a7 */ /* 0x000e640008001105 */
[----:B-1----:R-:W-:Y:S05]  /*3680*/  @!P0 BRA `(.L_x_70) ;  /* 0x0000006000048947 */ /* 0x002fea0003800000 */
.L_x_69:
[----:B------:R-:W2:Y:S01]  /*3690*/  LDS R6, [UR6+0x140] ;  /* 0x00014006ff067984 */ /* 0x000ea20008000800 */
[----:B-1----:R-:W-:Y:S02]  /*36a0*/  HFMA2 R0, -RZ, RZ, 0, 5.9604644775390625e-08 ;  /* 0x00000001ff007431 */ /* 0x002fe400000001ff */
[----:B------:R-:W-:Y:S01]  /*36b0*/  IMAD.MOV.U32 R4, RZ, RZ, 0xffff ;  /* 0x0000ffffff047424 */ /* 0x000fe200078e00ff */
[----:B------:R-:W-:Y:S01]  /*36c0*/  UPRMT UR4, UR69, 0x654, UR7 ;  /* 0x0000065445047896 */ /* 0x000fe20008000007 */
[----:B--2---:R-:W-:-:S03]  /*36d0*/  IMAD.SHL.U32 R5, R6, 0x20, RZ ;  /* 0x0000002006057824 */ /* 0x004fc600078e00ff */
[-C--:B------:R-:W-:Y:S02]  /*36e0*/  SHF.L.U32 R4, R4, R6.reuse, RZ ;  /* 0x0000000604047219 */ /* 0x080fe400000006ff */
[----:B------:R-:W-:Y:S01]  /*36f0*/  SHF.L.U32 R6, R0, R6, RZ ;  /* 0x0000000600067219 */ /* 0x000fe200000006ff */
[----:B------:R2:W-:Y:S04]  /*3700*/  STS [UR6+0x140], R5 ;  /* 0x00014005ff007988 */ /* 0x0005e80008000806 */
[----:B------:R2:W-:Y:S04]  /*3710*/  ATOMS.OR RZ, [UR5+0x14], R4 ;  /* 0x00001404ffff798c */ /* 0x0005e8000b000005 */
[----:B------:R2:W-:Y:S01]  /*3720*/  ATOMS.OR RZ, [UR5+0x18], R6 ;  /* 0x00001806ffff798c */ /* 0x0005e2000b000005 */
[----:B------:R-:W-:Y:S03]  /*3730*/  SYNCS.ARRIVE.TRANS64.RED.A1T0 RZ, [UR4], RZ ;  /* 0x000000ffffff79a7 */ /* 0x000fe60008100404 */
[----:B------:R2:W-:Y:S01]  /*3740*/  ATOMS.XOR RZ, [UR5+0x10], R0 ;  /* 0x00001000ffff798c */ /* 0x0005e2000b800005 */
[----:B------:R-:W-:Y:S05]  /*3750*/  BRA `(.L_x_67) ;  /* 0x0000000000107947 */ /* 0x000fea0003800000 */
.L_x_60:
[----:B------:R-:W-:Y:S02]  /*3760*/  MOV R0, 0xffffffff ;  /* 0xffffffff00007802 */ /* 0x000fe40000000f00 */
[----:B------:R-:W-:-:S03]  /*3770*/  MOV R4, 0x37a0 ;  /* 0x000037a000047802 */ /* 0x000fc60000000f00 */
[----:B------:R1:W-:Y:S04]  /*3780*/  STS [UR6+0x140], R0 ;  /* 0x00014000ff007988 */ /* 0x0003e80008000806 */
[----:B-1---5:R-:W-:Y:S05]  /*3790*/  CALL.REL.NOINC `($__internal_1_$__cuda_sm10x_tcgen05_guardrail_trap_phase_invalid_during_alloc) ;  /* 0x0000006400d87944 */ /* 0x022fea0003c00000 */
.L_x_67:
[----:B------:R-:W-:Y:S05]  /*37a0*/  WARPSYNC.ALL ;  /* 0x0000000000007948 */ /* 0x000fea0003800000 */
[----:B------:R-:W3:Y:S01]  /*37b0*/  S2UR UR4, SR_CgaCtaId ;  /* 0x00000000000479c3 */ /* 0x000ee20000008800 */
[----:B------:R-:W-:Y:S01]  /*37c0*/  UMOV UR41, 0x400 ;  /* 0x0000040000297882 */ /* 0x000fe20000000000 */
[----:B------:R-:W-:-:S06]  /*37d0*/  NOP ;  /* 0x0000000000007918 */ /* 0x000fcc0000000000 */
[----:B------:R-:W-:Y:S06]  /*37e0*/  BAR.ARV 0x6, 0xa0 ;  /* 0x0182800000007b1d */ /* 0x000fec0000002000 */
[----:B------:R-:W4:Y:S01]  /*37f0*/  LDCU UR6, c[0x0][0x38c] ;  /* 0x00007180ff0677ac */ /* 0x000f220008000800 */
[----:B------:R-:W-:Y:S01]  /*3800*/  LOP3.LUT R3, R3, 0xffff, RZ, 0xc0, !PT ;  /* 0x0000ffff03037812 */ /* 0x000fe200078ec0ff */
[----:B-1----:R-:W-:Y:S01]  /*3810*/  IMAD.MOV.U32 R9, RZ, RZ, 0x1 ;  /* 0x00000001ff097424 */ /* 0x002fe200078e00ff */
[----:B------:R-:W-:Y:S01]  /*3820*/  LOP3.LUT R2, R2, 0xffff, RZ, 0xc0, !PT ;  /* 0x0000ffff02027812 */ /* 0x000fe200078ec0ff */
[----:B------:R-:W-:Y:S01]  /*3830*/  IMAD.MOV.U32 R8, RZ, RZ, RZ ;  /* 0x000000ffff087224 */ /* 0x000fe200078e00ff */
[----:B------:R-:W-:Y:S01]  /*3840*/  R2UR UR43, R3 ;  /* 0x00000000032b72ca */ /* 0x000fe200000e0000 */
[----:B------:R-:W-:Y:S01]  /*3850*/  UMOV UR47, URZ ;  /* 0x000000ff002f7c82 */ /* 0x000fe20008000000 */
[----:B------:R-:W-:-:S02]  /*3860*/  R2UR UR65, R2 ;  /* 0x00000000024172ca */ /* 0x000fc400000e0000 */
[----:B------:R-:W-:Y:S01]  /*3870*/  CS2R R2, SRZ ;  /* 0x0000000000027805 */ /* 0x000fe2000001ff00 */
[----:B------:R-:W-:Y:S01]  /*3880*/  UMOV UR38, URZ ;  /* 0x000000ff00267c82 */ /* 0x000fe20008000000 */
[----:B---3--:R-:W-:Y:S01]  /*3890*/  ULEA UR41, UR4, UR41, 0x18 ;  /* 0x0000002904297291 */ /* 0x008fe2000f8ec0ff */
[----:B------:R-:W-:Y:S01]  /*38a0*/  UMOV UR37, URZ ;  /* 0x000000ff00257c82 */ /* 0x000fe20008000000 */
[----:B------:R-:W-:Y:S02]  /*38b0*/  UISETP.NE.AND UP3, UPT, UR68, URZ, UPT ;  /* 0x000000ff4400728c */ /* 0x000fe4000bf65270 */
[----:B------:R-:W-:Y:S02]  /*38c0*/  UIADD3 UR5, UPT, UPT, UR41, 0x4300, URZ ;  /* 0x0000430029057890 */ /* 0x000fe4000fffe0ff */
[----:B------:R-:W-:-:S03]  /*38d0*/  UIADD3 UR4, UPT, UPT, UR41, 0x14300, URZ ;  /* 0x0001430029047890 */ /* 0x000fc6000fffe0ff */
[----:B--2---:R-:W1:Y:S01]  /*38e0*/  LDS R0, [UR41+0x140] ;  /* 0x00014029ff007984 */ /* 0x004e620008000800 */
[----:B----4-:R-:W-:Y:S02]  /*38f0*/  UIADD3 UR6, UPT, UPT, UR6, 0x7f, URZ ;  /* 0x0000007f06067890 */ /* 0x010fe4000fffe0ff */
[----:B------:R-:W-:Y:S02]  /*3900*/  USHF.R.U32.HI UR5, URZ, 0x4, UR5 ;  /* 0x00000004ff057899 */ /* 0x000fe40008011605 */
[----:B------:R-:W-:Y:S02]  /*3910*/  USHF.R.S32.HI UR64, URZ, 0x1f, UR6 ;  /* 0x0000001fff407899 */ /* 0x000fe40008011406 */
[----:B------:R-:W-:Y:S02]  /*3920*/  USHF.R.U32.HI UR4, URZ, 0x4, UR4 ;  /* 0x00000004ff047899 */ /* 0x000fe40008011604 */
[----:B------:R-:W-:Y:S02]  /*3930*/  ULEA.HI UR64, UR64, UR6, URZ, 0x7 ;  /* 0x0000000640407291 */ /* 0x000fe4000f8f38ff */
[----:B------:R-:W-:-:S02]  /*3940*/  ULOP3.LUT UR5, UR5, 0x3fff, URZ, 0xc0, !UPT ;  /* 0x00003fff05057892 */ /* 0x000fc4000f8ec0ff */
[----:B------:R-:W-:Y:S02]  /*3950*/  USHF.R.S32.HI UR64, URZ, 0x7, UR64 ;  /* 0x00000007ff407899 */ /* 0x000fe40008011440 */
[----:B------:R-:W-:Y:S02]  /*3960*/  ULOP3.LUT UR45, UR4, 0x3fff, URZ, 0xc0, !UPT ;  /* 0x00003fff042d7892 */ /* 0x000fe4000f8ec0ff */
[----:B------:R-:W-:Y:S01]  /*3970*/  UISETP.LT.AND UP0, UPT, UR64, 0x1, UPT ;  /* 0x000000014000788c */ /* 0x000fe2000bf01270 */
[----:B------:R-:W-:Y:S01]  /*3980*/  UMOV UR62, 0x0 ;  /* 0x00000000003e7882 */ /* 0x000fe20000000000 */
        /* <DEDUP_REMOVED lines=9> */
[----:B------:R-:W-:-:S02]  /*3a20*/  ULOP3.LUT UR44, UR5, 0x10000, URZ, 0xfc, !UPT ;  /* 0x00010000052c7892 */ /* 0x000fc4000f8efcff */
[----:B------:R-:W-:Y:S02]  /*3a30*/  ULOP3.LUT UR45, UR45, 0x10000, URZ, 0xfc, !UPT ;  /* 0x000100002d2d7892 */ /* 0x000fe4000f8efcff */
[----:B------:R-:W-:Y:S01]  /*3a40*/  USEL UR66, UR64, 0x1, !UP0 ;  /* 0x0000000140427887 */ /* 0x000fe2000c000000 */
[----:B------:R-:W-:Y:S01]  /*3a50*/  UMOV UR52, 0x0 ;  /* 0x0000000000347882 */ /* 0x000fe20000000000 */
[----:B------:R-:W-:Y:S01]  /*3a60*/  UMOV UR53, 0x8200010 ;  /* 0x0820001000357882 */ /* 0x000fe20000000000 */
[----:B------:R-:W-:Y:S01]  /*3a70*/  UMOV UR50, 0x0 ;  /* 0x0000000000327882 */ /* 0x000fe20000000000 */
[----:B------:R-:W-:Y:S01]  /*3a80*/  UMOV UR51, 0x8200010 ;  /* 0x0820001000337882 */ /* 0x000fe20000000000 */
[----:B------:R-:W-:Y:S01]  /*3a90*/  UMOV UR48, 0x0 ;  /* 0x0000000000307882 */ /* 0x000fe20000000000 */
[----:B-1----:R-:W-:Y:S01]  /*3aa0*/  R2UR UR67, R0 ;  /* 0x00000000004372ca */ /* 0x002fe200000e0000 */
[----:B------:R-:W-:-:S14]  /*3ab0*/  UMOV UR49, 0x8200010 ;  /* 0x0820001000317882 */ /* 0x000fdc0000000000 */
.L_x_78:
[C---:B------:R-:W-:Y:S02]  /*3ac0*/  LEA R0, R8.reuse, UR41, 0x3 ;  /* 0x0000002908007c11 */ /* 0x040fe4000f8e18ff */
[----:B------:R-:W-:Y:S02]  /*3ad0*/  SHF.L.U32 R4, R3, 0x1f, RZ ;  /* 0x0000001f03047819 */ /* 0x000fe400000006ff */
[----:B------:R-:W-:Y:S02]  /*3ae0*/  LEA R5, R8, UR41, 0x4 ;  /* 0x0000002908057c11 */ /* 0x000fe4000f8e20ff */
[----:B------:R-:W1:Y:S02]  /*3af0*/  SYNCS.PHASECHK.TRANS64.TRYWAIT P0, [R0+URZ+0x90], R4 ;  /* 0x00009004000075a7 */ /* 0x000e6400080011ff */
[----:B-1-3--:R-:W-:Y:S05]  /*3b00*/  @!P0 BRA `(.L_x_71) ;  /* 0x0000005800fc8947 */ /* 0x00afea0003800000 */
.L_x_171:
[----:B-1----:R-:W1:Y:S01]  /*3b10*/  LDS.128 R4, [R5+0x120] ;  /* 0x0001200005047984 */ /* 0x002e620000000c00 */
[----:B------:R-:W-:Y:S02]  /*3b20*/  VIADD R0, R0, 0xa0 ;  /* 0x000000a000007836 */ /* 0x000fe40000000000 */
[----:B------:R-:W-:Y:S01]  /*3b30*/  VIADD R8, R8, 0x1 ;  /* 0x0000000108087836 */ /* 0x000fe20000000000 */
[----:B------:R-:W-:Y:S01]  /*3b40*/  @!PT LDS RZ, [RZ] ;  /* 0x00000000fffff984 */ /* 0x000fe20000000800 */
[----:B------:R-:W-:Y:S01]  /*3b50*/  @!PT LDS RZ, [RZ] ;  /* 0x00000000fffff984 */ /* 0x000fe20000000800 */
[----:B------:R-:W-:Y:S01]  /*3b60*/  @!PT LDS RZ, [RZ] ;  /* 0x00000000fffff984 */ /* 0x000fe20000000800 */
[----:B------:R-:W-:Y:S01]  /*3b70*/  @!PT LDS RZ, [RZ] ;  /* 0x00000000fffff984 */ /* 0x000fe20000000800 */
[----:B------:R2:W-:Y:S06]  /*3b80*/  MEMBAR.ALL.CTA ;  /* 0x0000000000007992 */ /* 0x0005ec0000008000 */
[----:B--2---:R-:W2:Y:S01]  /*3b90*/  FENCE.VIEW.ASYNC.S ;  /* 0x00000000000073c6 */ /* 0x004ea20000000000 */
[----:B------:R-:W-:-:S04]  /*3ba0*/  PRMT R0, RZ, 0x654, R0 ;  /* 0x00000654ff007816 */ /* 0x000fc80000000000 */
[----:B--2---:R2:W-:Y:S01]  /*3bb0*/  SYNCS.ARRIVE.TRANS64.RED.A1T0 RZ, [R0+URZ], RZ ;  /* 0x000000ff00ff79a7 */ /* 0x0045e200081004ff */
[----:B-1----:R-:W-:Y:S01]  /*3bc0*/  LOP3.LUT P1, RZ, R6, 0x1, RZ, 0xc0, !PT ;  /* 0x0000000106ff7812 */ /* 0x002fe2000782c0ff */
[----:B--2---:R-:W-:-:S12]  /*3bd0*/  BRA.U UP3, `(.L_x_72) ;  /* 0x0000000503587547 */ /* 0x004fd8000b800000 */
[----:B------:R-:W1:Y:S01]  /*3be0*/  LDCU UR4, c[0x0][0x38c] ;  /* 0x00007180ff0477ac */ /* 0x000e620008000800 */
[----:B------:R-:W-:Y:S02]  /*3bf0*/  PLOP3.LUT P2, PT, PT, PT, PT, 0x80, 0x8 ;  /* 0x000000000008781c */ /* 0x000fe40003f4f070 */
[----:B------:R-:W-:Y:S01]  /*3c00*/  SHF.L.U32 R4, R9, 0x1f, RZ ;  /* 0x0000001f09047819 */ /* 0x000fe200000006ff */
[----:B------:R-:W-:Y:S02]  /*3c10*/  ULEA UR46, UR47, UR41, 0x3 ;  /* 0x000000292f2e7291 */ /* 0x000fe4000f8e18ff */
[----:B------:R-:W-:Y:S02]  /*3c20*/  ULEA UR36, UR47, UR67, 0x6 ;  /* 0x000000432f247291 */ /* 0x000fe4000f8e30ff */
[----:B-1----:R-:W-:-:S06]  /*3c30*/  UISETP.GE.AND UP0, UPT, UR4, 0x1, UPT ;  /* 0x000000010400788c */ /* 0x002fcc000bf06270 */
[----:B------:R-:W-:-:S05]  /*3c40*/  PLOP3.LUT P0, PT, PT, PT, UP0, 0x80, 0x8 ;  /* 0x000000000008781c */ /* 0x000fca0003f0f008 */
[----:B------:R-:W-:-:S08]  /*3c50*/  @UP0 ULEA UR4, UR38, UR41, 0x3 ;  /* 0x0000002926040291 */ /* 0x000fd0000f8e18ff */
[----:B------:R-:W-:-:S04]  /*3c60*/  @P0 SHF.L.U32 R0, R2, 0x1f, RZ ;  /* 0x0000001f02000819 */ /* 0x000fc800000006ff */
[----:B------:R1:W2:Y:S01]  /*3c70*/  @P0 SYNCS.PHASECHK.TRANS64.TRYWAIT P2, [UR4], R0 ;  /* 0x00000000ff0005a7 */ /* 0x0002a20008041104 */
[----:B------:R-:W3:Y:S02]  /*3c80*/  SYNCS.PHASECHK.TRANS64.TRYWAIT P0, [UR46+0xd0], R4 ;  /* 0x0000d004ff0075a7 */ /* 0x000ee4000800112e */
[----:B-123--:R-:W-:Y:S05]  /*3c90*/  @!P0 BRA `(.L_x_73) ;  /* 0x0000005800ac8947 */ /* 0x00efea0003800000 */
.L_x_173:
[----:B------:R-:W-:Y:S01]  /*3ca0*/  UMOV UR42, UR37 ;  /* 0x00000025002a7c82 */ /* 0x000fe20008000000 */
[----:B------:R-:W-:Y:S05]  /*3cb0*/  BRA.U !UP0, `(.L_x_74) ;  /* 0x0000000508107547 */ /* 0x000fea000b800000 */
[----:B------:R-:W-:Y:S02]  /*3cc0*/  UIADD3 UR42, UPT, UPT, UR66, UR37, URZ ;  /* 0x00000025422a7290 */ /* 0x000fe4000fffe0ff */
[----:B------:R-:W-:Y:S01]  /*3cd0*/  UPLOP3.LUT UP2, UPT, UPT, UPT, UPT, 0x40, 0x4 ;  /* 0x000000000004789c */ /* 0x000fe20003f4e870 */
[----:B------:R-:W-:Y:S01]  /*3ce0*/  UMOV UR39, UR64 ;  /* 0x0000004000277c82 */ /* 0x000fe20008000000 */
[----:B------:R-:W-:-:S09]  /*3cf0*/  UMOV UR5, UR38 ;  /* 0x0000002600057c82 */ /* 0x000fd20008000000 */
.L_x_77:
[----:B------:R-:W-:Y:S01]  /*3d00*/  ULEA UR7, UR5, UR41, 0x3 ;  /* 0x0000002905077291 */ /* 0x000fe2000f8e18ff */
[----:B--23--:R-:W-:Y:S11]  /*3d10*/  @P2 BRA `(.L_x_75) ;  /* 0x00000000000c2947 */ /* 0x00cff60003800000 */
[----:B-1----:R-:W-:Y:S04]  /*3d20*/  SHF.L.U32 R4, R2, 0x1f, RZ ;  /* 0x0000001f02047819 */ /* 0x002fe800000006ff */
[----:B------:R-:W1:Y:S02]  /*3d30*/  SYNCS.PHASECHK.TRANS64.TRYWAIT P0, [UR7], R4 ;  /* 0x00000004ff0075a7 */ /* 0x000e640008001107 */
[----:B-1----:R-:W-:Y:S05]  /*3d40*/  @!P0 BRA `(.L_x_76) ;  /* 0x0000005800988947 */ /* 0x002fea0003800000 */
.L_x_75:
[----:B------:R-:W-:Y:S01]  /*3d50*/  UISETP.NE.AND UP0, UPT, UR39, 0x1, UPT ;  /* 0x000000012700788c */ /* 0x000fe2000bf05270 */
[----:B------:R-:W-:Y:S01]  /*3d60*/  PLOP3.LUT P2, PT, PT, PT, PT, 0x80, 0x8 ;  /* 0x000000000008781c */ /* 0x000fe20003f4f070 */
[----:B------:R-:W-:Y:S02]  /*3d70*/  UIADD3 UR4, UPT, UPT, UR5, 0x1, URZ ;  /* 0x0000000105047890 */ /* 0x000fe4000fffe0ff */
[----:B------:R-:W-:Y:S02]  /*3d80*/  UIADD3 UR40, UPT, UPT, UR7, 0x20, URZ ;  /* 0x0000002007287890 */ /* 0x000fe4000fffe0ff */
[----:B------:R-:W-:Y:S01]  /*3d90*/  UISETP.NE.AND UP1, UPT, UR4, 0x4, UPT ;  /* 0x000000040400788c */ /* 0x000fe2000bf25270 */
[----:B------:R-:W-:Y:S01]  /*3da0*/  PLOP3.LUT P0, PT, PT, PT, UP0, 0x80, 0x8 ;  /* 0x000000000008781c */ /* 0x000fe20003f0f008 */
[----:B------:R-:W-:Y:S02]  /*3db0*/  UIADD3 UR37, UPT, UPT, UR37, 0x1, URZ ;  /* 0x0000000125257890 */ /* 0x000fe4000fffe0ff */
[----:B------:R-:W-:Y:S02]  /*3dc0*/  USEL UR6, URZ, 0x1, UP1 ;  /* 0x00000001ff067887 */ /* 0x000fe40008800000 */
[----:B------:R-:W-:Y:S02]  /*3dd0*/  USEL UR38, UR4, URZ, UP1 ;  /* 0x000000ff04267287 */ /* 0x000fe40008800000 */
[----:B------:R-:W-:Y:S02]  /*3de0*/  UIADD3 UR39, UPT, UPT, UR39, -0x1, URZ ;  /* 0xffffffff27277890 */ /* 0x000fe4000fffe0ff */
[----:B------:R-:W-:Y:S01]  /*3df0*/  @UP0 ULEA UR4, UR38, UR41, 0x3 ;  /* 0x0000002926040291 */ /* 0x000fe2000f8e18ff */
[----:B------:R-:W-:Y:S01]  /*3e00*/  LOP3.LUT R2, R2, UR6, RZ, 0x3c, !PT ;  /* 0x0000000602027c12 */ /* 0x000fe2000f8e3cff */
[----:B------:R-:W-:Y:S02]  /*3e10*/  ULEA UR6, UR5, UR45, 0xa ;  /* 0x0000002d05067291 */ /* 0x000fe4000f8e50ff */
[----:B------:R-:W-:Y:S01]  /*3e20*/  UISETP.NE.AND UP0, UPT, UR37, UR42, UPT ;  /* 0x0000002a2500728c */ /* 0x000fe2000bf05270 */
[----:B-1----:R-:W-:Y:S01]  /*3e30*/  @P0 SHF.L.U32 R0, R2, 0x1f, RZ ;  /* 0x0000001f02000819 */ /* 0x002fe200000006ff */
[----:B------:R-:W-:Y:S02]  /*3e40*/  UIADD3 UR34, UPT, UPT, UR6, 0x2, URZ ;  /* 0x0000000206227890 */ /* 0x000fe4000fffe0ff */
[----:B------:R-:W-:Y:S01]  /*3e50*/  UIADD3 UR30, UPT, UPT, UR6, 0x4, URZ ;  /* 0x00000004061e7890 */ /* 0x000fe2000fffe0ff */
[----:B------:R2:W3:Y:S01]  /*3e60*/  @P0 SYNCS.PHASECHK.TRANS64.TRYWAIT P2, [UR4], R0 ;  /* 0x00000000ff0005a7 */ /* 0x0004e20008041104 */
[----:B------:R-:W-:Y:S02]  /*3e70*/  ULEA UR4, UR5, UR44, 0xa ;  /* 0x0000002c05047291 */ /* 0x000fe4000f8e50ff */
[----:B------:R-:W-:Y:S02]  /*3e80*/  UIADD3 UR26, UPT, UPT, UR6, 0x6, URZ ;  /* 0x00000006061a7890 */ /* 0x000fe4000fffe0ff */
        /* <DEDUP_REMOVED lines=10> */
[----:B------:R-:W-:Y:S01]  /*3f30*/  UIADD3 UR8, UPT, UPT, UR4, 0x206, URZ ;  /* 0x0000020604087890 */ /* 0x000fe2000fffe0ff */
[----:B------:R-:W-:Y:S01]  /*3f40*/  UMOV UR7, 0x40004040 ;  /* 0x4000404000077882 */ /* 0x000fe20000000000 */
[----:B------:R-:W-:Y:S01]  /*3f50*/  UMOV UR5, 0x40004040 ;  /* 0x4000404000057882 */ /* 0x000fe20000000000 */
[----:B------:R-:W-:Y:S01]  /*3f60*/  UMOV UR35, 0x40004040 ;  /* 0x4000404000237882 */ /* 0x000fe20000000000 */
[----:B------:R1:W-:Y:S01]  /*3f70*/  UTCHMMA.2CTA gdesc[UR4], gdesc[UR6], tmem[UR36], tmem[UR62], idesc[UR63], UP2 ;  /* 0x00ff3e06040075ea */ /* 0x0003e20009200024 */
[----:B------:R-:W-:Y:S01]  /*3f80*/  UPLOP3.LUT UP2, UPT, UPT, UPT, UPT, 0x80, 0x8 ;  /* 0x000000000008789c */ /* 0x000fe20003f4f070 */
[----:B------:R-:W-:Y:S01]  /*3f90*/  UMOV UR33, 0x40004040 ;  /* 0x4000404000217882 */ /* 0x000fe20000000000 */
[----:B------:R-:W-:Y:S01]  /*3fa0*/  UMOV UR31, 0x40004040 ;  /* 0x40004040001f7882 */ /* 0x000fe20000000000 */
[----:B------:R2:W-:Y:S01]  /*3fb0*/  UTCHMMA.2CTA gdesc[UR32], gdesc[UR34], tmem[UR36], tmem[UR60], idesc[UR61], UPT ;  /* 0x00ff3c22200075ea */ /* 0x0005e2000ba00024 */
        /* <DEDUP_REMOVED lines=14> */
[----:B------:R-:W-:Y:S01]  /*40a0*/  UMOV UR9, 0x40004040 ;  /* 0x4000404000097882 */ /* 0x000fe20000000000 */
[----:B------:R2:W-:Y:S01]  /*40b0*/  UTCHMMA.2CTA gdesc[UR12], gdesc[UR14], tmem[UR36], tmem[UR50], idesc[UR51], UPT ;  /* 0x00ff320e0c0075ea */ /* 0x0005e2000ba00024 */
[----:B------:R2:W-:Y:S01]  /*40c0*/  UTCHMMA.2CTA gdesc[UR8], gdesc[UR10], tmem[UR36], tmem[UR48], idesc[UR49], UPT ;  /* 0x00ff300a080075ea */ /* 0x0005e2000ba00024 */
[----:B------:R2:W-:Y:S01]  /*40d0*/  UTCBAR.2CTA.MULTICAST [UR40], URZ, UR43 ;  /* 0x000000ff280073e9 */ /* 0x0005e2000820082b */
[----:B-1----:R-:W-:Y:S01]  /*40e0*/  UMOV UR5, UR38 ;  /* 0x0000002600057c82 */ /* 0x002fe20008000000 */
[----:B------:R-:W-:Y:S05]  /*40f0*/  BRA.U UP0, `(.L_x_77) ;  /* 0xfffffffd00007547 */ /* 0x000fea000b83ffff */
.L_x_74:
[----:B------:R-:W-:Y:S01]  /*4100*/  UIADD3 UR4, UPT, UPT, UR46, 0xb0, URZ ;  /* 0x000000b02e047890 */ /* 0x000fe2000fffe0ff */
[----:B------:R-:W-:-:S08]  /*4110*/  UMOV UR37, UR42 ;  /* 0x0000002a00257c82 */ /* 0x000fd00008000000 */
[----:B------:R4:W-:Y:S01]  /*4120*/  UTCBAR.2CTA.MULTICAST [UR4], URZ, UR65 ;  /* 0x000000ff040073e9 */ /* 0x0009e20008200841 */
[----:B------:R-:W-:Y:S02]  /*4130*/  NOP ;  /* 0x0000000000007918 */ /* 0x000fe40000000000 */
.L_x_72:
[----:B----4-:R-:W-:Y:S01]  /*4140*/  UIADD3 UR4, UPT, UPT, UR47, 0x1, URZ ;  /* 0x000000012f047890 */ /* 0x010fe2000fffe0ff */
[----:B------:R-:W-:-:S03]  /*4150*/  ISETP.NE.AND P0, PT, R8, 0x2, PT ;  /* 0x000000020800780c */ /* 0x000fc60003f05270 */
[----:B------:R-:W-:Y:S01]  /*4160*/  UISETP.NE.AND UP0, UPT, UR4, 0x4, UPT ;  /* 0x000000040400788c */ /* 0x000fe2000bf05270 */
[----:B-12---:R-:W-:Y:S02]  /*4170*/  SEL R0, RZ, 0x1, P0 ;  /* 0x00000001ff007807 */ /* 0x006fe40000000000 */
[----:B------:R-:W-:Y:S01]  /*4180*/  SEL R8, R8, RZ, P0 ;  /* 0x000000ff08087207 */ /* 0x000fe20000000000 */
[----:B------:R-:W-:Y:S01]  /*4190*/  USEL UR5, URZ, 0x1, UP0 ;  /* 0x00000001ff057887 */ /* 0x000fe20008000000 */
[----:B------:R-:W-:Y:S01]  /*41a0*/  LOP3.LUT R3, R3, R0, RZ, 0x3c, !PT ;  /* 0x0000000003037212 */ /* 0x000fe200078e3cff */
[----:B------:R-:W-:-:S04]  /*41b0*/  USEL UR47, UR4, URZ, UP0 ;  /* 0x000000ff042f7287 */ /* 0x000fc80008000000 */
[----:B------:R-:W-:Y:S01]  /*41c0*/  LOP3.LUT R9, R9, UR5, RZ, 0x3c, !PT ;  /* 0x0000000509097c12 */ /* 0x000fe2000f8e3cff */
[----:B------:R-:W-:Y:S07]  /*41d0*/  @P1 BRA `(.L_x_78) ;  /* 0xfffffff800381947 */ /* 0x000fee000383ffff */
[----:B------:R-:W1:Y:S01]  /*41e0*/  S2UR UR8, SR_CgaCtaId ;  /* 0x00000000000879c3 */ /* 0x000e620000008800 */
[----:B------:R-:W-:Y:S01]  /*41f0*/  ELECT P0, URZ, PT ;  /* 0x0000000000ff782f */ /* 0x000fe20003800000 */
[----:B------:R-:W-:Y:S01]  /*4200*/  HFMA2 R0, -RZ, RZ, 0, 5.9604644775390625e-08 ;  /* 0x00000001ff007431 */ /* 0x000fe200000001ff */
[----:B------:R-:W-:-:S05]  /*4210*/  UMOV UR4, 0x40 ;  /* 0x0000004000047882 */ /* 0x000fca0000000000 */
[----:B------:R-:W-:Y:S01]  /*4220*/  UVIRTCOUNT.DEALLOC.SMPOOL 0x80 ;  /* 0x000000800000784c */ /* 0x000fe20000000000 */
[----:B------:R-:W-:Y:S02]  /*4230*/  UISETP.NE.AND UP1, UPT, UR68, URZ, UPT ;  /* 0x000000ff4400728c */ /* 0x000fe4000bf25270 */
[----:B-1----:R-:W-:-:S09]  /*4240*/  ULEA UR8, UR8, UR4, 0x18 ;  /* 0x0000000408087291 */ /* 0x002fd2000f8ec0ff */
[----:B------:R1:W-:Y:S01]  /*4250*/  @P0 STS.U8 [UR8+0x1c], R0 ;  /* 0x00001c00ff000988 */ /* 0x0003e20008000008 */
[----:B------:R-:W-:Y:S05]  /*4260*/  BRA.U UP1, `(.L_x_79) ;  /* 0x0000000101a07547 */ /* 0x000fea000b800000 */
[----:B------:R-:W-:Y:S01]  /*4270*/  UIADD3 UR7, UPT, UPT, UR41, 0xd0, URZ ;  /* 0x000000d029077890 */ /* 0x000fe2000fffe0ff */
[----:B------:R-:W-:-:S03]  /*4280*/  SHF.L.U32 R2, R9, 0x1f, RZ ;  /* 0x0000001f09027819 */ /* 0x000fc600000006ff */
[----:B------:R-:W-:-:S09]  /*4290*/  ULEA UR4, UR47, UR7, 0x3 ;  /* 0x000000072f047291 */ /* 0x000fd2000f8e18ff */
[----:B------:R-:W2:Y:S02]  /*42a0*/  SYNCS.PHASECHK.TRANS64.TRYWAIT P0, [UR4], R2 ;  /* 0x00000002ff0075a7 */ /* 0x000ea40008001104 */
[----:B--2---:R-:W-:Y:S05]  /*42b0*/  @!P0 BRA `(.L_x_80) ;  /* 0x0000005400548947 */ /* 0x004fea0003800000 */
.L_x_176:
        /* <DEDUP_REMOVED lines=9> */
.L_x_178:
        /* <DEDUP_REMOVED lines=9> */
.L_x_180:
[----:B------:R-:W-:-:S04]  /*43e0*/  UIADD3 UR4, UPT, UPT, UR4, 0x1, URZ ;  /* 0x0000000104047890 */ /* 0x000fc8000fffe0ff */
[----:B------:R-:W-:-:S04]  /*43f0*/  UISETP.NE.AND UP0, UPT, UR4, 0x4, UPT ;  /* 0x000000040400788c */ /* 0x000fc8000bf05270 */
[----:B------:R-:W-:Y:S02]  /*4400*/  USEL UR5, URZ, 0x1, UP0 ;  /* 0x00000001ff057887 */ /* 0x000fe40008000000 */
[----:B------:R-:W-:-:S04]  /*4410*/  USEL UR4, UR4, URZ, UP0 ;  /* 0x000000ff04047287 */ /* 0x000fc80008000000 */
[----:B------:R-:W-:Y:S01]  /*4420*/  ULEA UR4, UR4, UR7, 0x3 ;  /* 0x0000000704047291 */ /* 0x000fe2000f8e18ff */
[----:B------:R-:W-:-:S04]  /*4430*/  LOP3.LUT R2, R2, UR5, RZ, 0x3c, !PT ;  /* 0x0000000502027c12 */ /* 0x000fc8000f8e3cff */
[----:B------:R-:W-:Y:S01]  /*4440*/  SHF.L.U32 R2, R2, 0x1f, RZ ;  /* 0x0000001f02027819 */ /* 0x000fe200000006ff */
[----:B-1----:R-:W-:-:S04]  /*4450*/  IMAD.U32 R0, RZ, RZ, UR4 ;  /* 0x00000004ff007e24 */ /* 0x002fc8000f8e00ff */
[----:B------:R1:W2:Y:S03]  /*4460*/  SYNCS.PHASECHK.TRANS64.TRYWAIT P0, [R0+URZ], R2 ;  /* 0x00000002000075a7 */ /* 0x0002a600080011ff */
[----:B--2---:R-:W-:Y:S05]  /*4470*/  @!P0 NANOSLEEP.SYNCS 0x989680 ;  /* 0x009896800000895d */ /* 0x004fea0003900000 */
[----:B------:R-:W2:Y:S02]  /*4480*/  @!P0 SYNCS.PHASECHK.TRANS64 P0, [R0+URZ], R2 ;  /* 0x00000002000085a7 */ /* 0x000ea400080010ff */
[----:B--2---:R-:W-:Y:S05]  /*4490*/  @P0 BRA `(.L_x_83) ;  /* 0x0000000000200947 */ /* 0x004fea0003800000 */
.L_x_84:
[----:B--2---:R2:W4:Y:S02]  /*44a0*/  SYNCS.PHASECHK.TRANS64.TRYWAIT P0, [R0+URZ], R2 ;  /* 0x00000002000075a7 */ /* 0x00452400080011ff */
[----:B----4-:R-:W-:Y:S05]  /*44b0*/  @!P0 NANOSLEEP.SYNCS 0x989680 ;  /* 0x009896800000895d */ /* 0x010fea0003900000 */
[----:B------:R-:W4:Y:S02]  /*44c0*/  @!P0 SYNCS.PHASECHK.TRANS64 P0, [R0+URZ], R2 ;  /* 0x00000002000085a7 */ /* 0x000f2400080010ff */
[----:B----4-:R-:W-:Y:S05]  /*44d0*/  @!P0 BRA `(.L_x_84) ;  /* 0xfffffffc00f08947 */ /* 0x010fea000383ffff */
[----:B------:R-:W-:Y:S05]  /*44e0*/  BRA `(.L_x_83) ;  /* 0x00000000000c7947 */ /* 0x000fea0003800000 */
.L_x_79:
[----:B------:R-:W-:-:S04]  /*44f0*/  UIADD3 UR4, UPT, UPT, UR41, 0x110, URZ ;  /* 0x0000011029047890 */ /* 0x000fc8000fffe0ff */
[----:B------:R-:W-:-:S09]  /*4500*/  UPRMT UR4, UR69, 0x654, UR4 ;  /* 0x0000065445047896 */ /* 0x000fd20008000004 */
[----:B------:R-:W-:Y:S03]  /*4510*/  SYNCS.ARRIVE.TRANS64.RED.A1T0 RZ, [UR4], RZ ;  /* 0x000000ffffff79a7 */ /* 0x000fe60008100404 */
.L_x_83:
[----:B-12---:R-:W-:Y:S01]  /*4520*/  SHF.L.U32 R2, RZ, 0x1f, RZ ;  /* 0x0000001fff027819 */ /* 0x006fe200000006ff */
[----:B------:R-:W-:Y:S01]  /*4530*/  UIADD3 UR4, UPT, UPT, UR41, 0x110, URZ ;  /* 0x0000011029047890 */ /* 0x000fe2000fffe0ff */
[----:B------:R-:W-:Y:S02]  /*4540*/  PLOP3.LUT P0, PT, PT, PT, UP1, 0x80, 0x8 ;  /* 0x000000000008781c */ /* 0x000fe40003f0f018 */
[----:B------:R-:W1:Y:S02]  /*4550*/  SYNCS.PHASECHK.TRANS64.TRYWAIT P1, [UR41+0x110], R2 ;  /* 0x00011002ff0075a7 */ /* 0x000e640008021129 */
[----:B-1----:R-:W-:Y:S09]  /*4560*/  @!P1 BRA `(.L_x_85) ;  /* 0x0000005000f09947 */ /* 0x002ff20003800000 */
.L_x_182:
[----:B------:R-:W-:Y:S01]  /*4570*/  @!UP1 UPRMT UR4, UR69, 0x654, UR4 ;  /* 0x0000065445049896 */ /* 0x000fe20008000004 */
[----:B------:R-:W-:Y:S01]  /*4580*/  UMOV UR5, 0xffff ;  /* 0x0000ffff00057882 */ /* 0x000fe20000000000 */
[----:B------:R-:W-:-:S07]  /*4590*/  UMOV UR6, 0x1 ;  /* 0x0000000100067882 */ /* 0x000fce0000000000 */
[----:B------:R-:W-:Y:S01]  /*45a0*/  @!P0 SYNCS.ARRIVE.TRANS64.RED.A1T0 RZ, [UR4], RZ ;  /* 0x000000ffffff89a7 */ /* 0x000fe20008100404 */
[----:B------:R-:W-:Y:S01]  /*45b0*/  NOP ;  /* 0x0000000000007918 */ /* 0x000fe20000000000 */
[----:B-1----:R-:W1:Y:S01]  /*45c0*/  LDS R0, [UR8+0x14] ;  /* 0x00001408ff007984 */ /* 0x002e620008000800 */
[----:B------:R-:W-:-:S04]  /*45d0*/  ULOP3.LUT UR4, UR67, 0xffff, URZ, 0xc0, !UPT ;  /* 0x0000ffff43047892 */ /* 0x000fc8000f8ec0ff */
[----:B------:R-:W-:-:S04]  /*45e0*/  USHF.R.U32.HI UR4, URZ, 0x5, UR4 ;  /* 0x00000005ff047899 */ /* 0x000fc80008011604 */
[----:B------:R-:W-:Y:S02]  /*45f0*/  USHF.L.U32 UR5, UR5, UR4, URZ ;  /* 0x0000000405057299 */ /* 0x000fe400080006ff */
[----:B------:R-:W-:-:S04]  /*4600*/  USHF.L.U32 UR4, UR6, UR4, URZ ;  /* 0x0000000406047299 */ /* 0x000fc800080006ff */
[----:B-1----:R-:W-:-:S04]  /*4610*/  LOP3.LUT R0, R0, UR5, RZ, 0xc0, !PT ;  /* 0x0000000500007c12 */ /* 0x002fc8000f8ec0ff */
[----:B------:R-:W-:-:S13]  /*4620*/  ISETP.NE.AND P0, PT, R0, UR5, PT ;  /* 0x0000000500007c0c */ /* 0x000fda000bf05270 */
[----:B------:R-:W-:Y:S05]  /*4630*/  @P0 BRA `(.L_x_86) ;  /* 0x0000000000580947 */ /* 0x000fea0003800000 */
[----:B------:R-:W1:Y:S02]  /*4640*/  LDS R0, [UR8+0x18] ;  /* 0x00001808ff007984 */ /* 0x000e640008000800 */
[----:B-1----:R-:W-:-:S04]  /*4650*/  LOP3.LUT R0, R0, UR4, RZ, 0xc0, !PT ;  /* 0x0000000400007c12 */ /* 0x002fc8000f8ec0ff */
[----:B------:R-:W-:-:S13]  /*4660*/  ISETP.NE.AND P0, PT, R0, UR4, PT ;  /* 0x0000000400007c0c */ /* 0x000fda000bf05270 */
[----:B------:R-:W-:Y:S05]  /*4670*/  @P0 BRA `(.L_x_87) ;  /* 0x00000000003c0947 */ /* 0x000fea0003800000 */
[----:B------:R-:W1:Y:S01]  /*4680*/  S2R R2, SR_LANEID ;  /* 0x0000000000027919 */ /* 0x000e620000000000 */
[----:B------:R-:W-:-:S06]  /*4690*/  ULOP3.LUT UR5, URZ, UR5, URZ, 0x33, !UPT ;  /* 0x00000005ff057292 */ /* 0x000fcc000f8e33ff */
[----:B------:R-:W-:-:S04]  /*46a0*/  IMAD.U32 R0, RZ, RZ, UR5 ;  /* 0x00000005ff007e24 */ /* 0x000fc8000f8e00ff */
[----:B------:R2:W4:Y:S02]  /*46b0*/  REDUX UR7, R0 ;  /* 0x00000000000773c4 */ /* 0x0005240000000000 */
[----:B------:R1:W-:Y:S01]  /*46c0*/  UTCATOMSWS.AND URZ, UR5 ;  /* 0x0000000500ff79e3 */ /* 0x0003e20008000000 */
[----:B--2---:R-:W-:Y:S01]  /*46d0*/  LOP3.LUT R0, RZ, UR4, RZ, 0x33, !PT ;  /* 0x00000004ff007c12 */ /* 0x004fe2000f8e33ff */
[----:B------:R-:W-:Y:S02]  /*46e0*/  VOTEU.ANY UR4, UPT, PT ;  /* 0x0000000000047886 */ /* 0x000fe400038e0100 */
[----:B------:R-:W-:Y:S02]  /*46f0*/  UFLO.U32 UR4, UR4 ;  /* 0x00000004000472bd */ /* 0x000fe400080e0000 */
[----:B------:R-:W2:Y:S04]  /*4700*/  REDUX UR6, R0 ;  /* 0x00000000000673c4 */ /* 0x000ea80000000000 */
[----:B-1----:R-:W-:-:S02]  /*4710*/  ISETP.EQ.U32.AND P0, PT, R2, UR4, PT ;  /* 0x0000000402007c0c */ /* 0x002fc4000bf02070 */
[----:B----4-:R-:W-:-:S11]  /*4720*/  MOV R2, UR7 ;  /* 0x0000000700027c02 */ /* 0x010fd60008000f00 */
[----:B------:R1:W-:Y:S01]  /*4730*/  @P0 ATOMS.AND RZ, [UR8+0x14], R2 ;  /* 0x00001402ffff098c */ /* 0x0003e2000a800008 */
[----:B--2---:R-:W-:-:S05]  /*4740*/  IMAD.U32 R0, RZ, RZ, UR6 ;  /* 0x00000006ff007e24 */ /* 0x004fca000f8e00ff */
[----:B------:R1:W-:Y:S01]  /*4750*/  @P0 ATOMS.AND RZ, [UR8+0x18], R0 ;  /* 0x00001800ffff098c */ /* 0x0003e2000a800008 */
[----:B------:R-:W-:Y:S05]  /*4760*/  BRA `(.L_x_88) ;  /* 0x0000000000147947 */ /* 0x000fea0003800000 */
.L_x_87:
[----:B------:R-:W-:Y:S02]  /*4770*/  MOV R2, 0x4790 ;  /* 0x0000479000027802 */ /* 0x000fe40000000f00 */
[----:B---3-5:R-:W-:Y:S05]  /*4780*/  CALL.REL.NOINC `($__internal_0_$__cuda_sm10x_tcgen05_guardrail_trap_col_being_dealloced_not_returned_by_alloc) ;  /* 0x0000005400d07944 */ /* 0x028fea0003c00000 */
[----:B------:R-:W-:Y:S05]  /*4790*/  BRA `(.L_x_88) ;  /* 0x0000000000087947 */ /* 0x000fea0003800000 */
.L_x_86:
[----:B------:R-:W-:Y:S02]  /*47a0*/  MOV R2, 0x47c0 ;  /* 0x000047c000027802 */ /* 0x000fe40000000f00 */
[----:B---3-5:R-:W-:Y:S05]  /*47b0*/  CALL.REL.NOINC `($__internal_2_$__cuda_sm10x_tcgen05_guardrail_trap_unallocated_columns_being_dealloced) ;  /* 0x0000005400dc7944 */ /* 0x028fea0003c00000 */
.L_x_88:
[----:B------:R-:W-:Y:S01]  /*47c0*/  NOP ;  /* 0x0000000000007918 */ /* 0x000fe20000000000 */
[----:B------:R-:W-:Y:S05]  /*47d0*/  EXIT ;  /* 0x000000000000794d */ /* 0x000fea0003800000 */
.L_x_59:
[----:B------:R-:W-:-:S09]  /*47e0*/  UISETP.NE.OR UP0, UPT, UR21, 0x3, !UP3 ;  /* 0x000000031500788c */ /* 0x000fd2000df05670 */
[----:B------:R-:W-:Y:S05]  /*47f0*/  BRA.U UP0, `(.L_x_89) ;  /* 0x0000001100b87547 */ /* 0x000fea000b800000 */
[----:B------:R-:W1:Y:S01]  /*4800*/  LDCU UR31, c[0x0][0x370] ;  /* 0x00006e00ff1f77ac */ /* 0x000e620008000800 */
[----:B------:R-:W2:Y:S01]  /*4810*/  LDC.64 R16, c[0x0][0x348] ;  /* 0x0000d200ff107b82 */ /* 0x000ea20000000a00 */
[----:B------:R-:W-:Y:S02]  /*4820*/  HFMA2 R13, -RZ, RZ, 0, 0 ;  /* 0x00000000ff0d7431 */ /* 0x000fe400000001ff */
[----:B------:R-:W-:Y:S01]  /*4830*/  IMAD.MOV.U32 R15, RZ, RZ, 0x1 ;  /* 0x00000001ff0f7424 */ /* 0x000fe200078e00ff */
[----:B------:R-:W1:Y:S01]  /*4840*/  LDCU.128 UR48, c[0x0][0xb10] ;  /* 0x00016200ff3077ac */ /* 0x000e620008000c00 */
[----:B------:R-:W-:Y:S01]  /*4850*/  IMAD.MOV.U32 R14, RZ, RZ, RZ ;  /* 0x000000ffff0e7224 */ /* 0x000fe200078e00ff */
[----:B------:R-:W-:Y:S01]  /*4860*/  MOV R7, 0x1000 ;  /* 0x0000100000077802 */ /* 0x000fe20000000f00 */
[----:B------:R-:W3:Y:S01]  /*4870*/  LDCU UR30, c[0x0][0x374] ;  /* 0x00006e80ff1e77ac */ /* 0x000ee20008000800 */
[----:B------:R-:W4:Y:S01]  /*4880*/  LDC.64 R2, c[0x0][0x888] ;  /* 0x00022200ff027b82 */ /* 0x000f220000000a00 */
[----:B------:R-:W3:Y:S01]  /*4890*/  LDCU UR15, c[0x0][0xb0c] ;  /* 0x00016180ff0f77ac */ /* 0x000ee20008000800 */
[----:B------:R-:W2:Y:S06]  /*48a0*/  LDCU UR52, c[0x0][0xb20] ;  /* 0x00016400ff3477ac */ /* 0x000eac0008000800 */
[----:B------:R-:W4:Y:S01]  /*48b0*/  LDC.64 R4, c[0x0][0x890] ;  /* 0x00022400ff047b82 */ /* 0x000f220000000a00 */
[----:B------:R-:W2:Y:S01]  /*48c0*/  LDCU UR4, c[0x0][0xb30] ;  /* 0x00016600ff0477ac */ /* 0x000ea20008000800 */
[----:B------:R-:W-:Y:S01]  /*48d0*/  UMOV UR21, 0x400 ;  /* 0x0000040000157882 */ /* 0x000fe20000000000 */
[----:B-1----:R-:W-:-:S02]  /*48e0*/  UIMAD.WIDE.U32 UR6, UR31, UR48, URZ ;  /* 0x000000301f0672a5 */ /* 0x002fc4000f8e00ff */
[----:B---3--:R-:W-:Y:S02]  /*48f0*/  UIMAD.WIDE.U32 UR8, UR30, UR51, URZ ;  /* 0x000000331e0872a5 */ /* 0x008fe4000f8e00ff */
[----:B------:R-:W-:Y:S02]  /*4900*/  ULEA UR21, UR47, UR21, 0x18 ;  /* 0x000000152f157291 */ /* 0x000fe4000f8ec0ff */
[----:B------:R-:W-:Y:S02]  /*4910*/  UPLOP3.LUT UP2, UPT, UPT, UPT, UPT, 0x40, 0x4 ;  /* 0x000000000004789c */ /* 0x000fe40003f4e870 */
[----:B------:R-:W-:Y:S01]  /*4920*/  UIADD3 UR37, UPT, UPT, UR21, 0x58, URZ ;  /* 0x0000005815257890 */ /* 0x000fe2000fffe0ff */
[----:B------:R-:W-:Y:S01]  /*4930*/  UMOV UR6, UR7 ;  /* 0x0000000700067c82 */ /* 0x000fe20008000000 */
[----:B------:R-:W-:Y:S01]  /*4940*/  UMOV UR38, UR9 ;  /* 0x0000000900267c82 */ /* 0x000fe20008000000 */
[----:B------:R-:W-:Y:S02]  /*4950*/  UISETP.GE.AND UP0, UPT, UR45, 0x1, UPT ;  /* 0x000000012d00788c */ /* 0x000fe4000bf06270 */
[----:B------:R-:W-:Y:S01]  /*4960*/  UISETP.NE.AND UP4, UPT, UR45, 0x1, UPT ;  /* 0x000000012d00788c */ /* 0x000fe2000bf85270 */
[----:B------:R-:W1:Y:S01]  /*4970*/  LDCU.64 UR22, c[0x0][0xb28] ;  /* 0x00016500ff1677ac */ /* 0x000e620008000a00 */
[----:B------:R-:W-:-:S02]  /*4980*/  UISETP.NE.AND UP6, UPT, UR15, 0x1, UPT ;  /* 0x000000010f00788c */ /* 0x000fc4000bfc5270 */
[----:B------:R-:W-:Y:S02]  /*4990*/  UISETP.NE.AND UP5, UPT, UR50, 0x1, UPT ;  /* 0x000000013200788c */ /* 0x000fe4000bfa5270 */
[----:B------:R-:W-:Y:S02]  /*49a0*/  UIADD3 UR41, UPT, UPT, UR21, 0x40, URZ ;  /* 0x0000004015297890 */ /* 0x000fe4000fffe0ff */
[----:B------:R-:W-:Y:S02]  /*49b0*/  UIADD3 UR33, UPT, UPT, UR21, 0x48, URZ ;  /* 0x0000004815217890 */ /* 0x000fe4000fffe0ff */
[----:B------:R-:W-:Y:S02]  /*49c0*/  UIADD3 UR25, UPT, UPT, UR21, 0x50, URZ ;  /* 0x0000005015197890 */ /* 0x000fe4000fffe0ff */
[----:B------:R-:W-:Y:S02]  /*49d0*/  UPRMT UR37, UR47, 0x654, UR37 ;  /* 0x000006542f257896 */ /* 0x000fe40008000025 */
[----:B------:R-:W-:-:S02]  /*49e0*/  USHF.R.U32.HI UR39, URZ, UR49, UR6 ;  /* 0x00000031ff277299 */ /* 0x000fc40008011606 */
[----:B--2---:R-:W-:Y:S02]  /*49f0*/  USHF.R.U32.HI UR38, URZ, UR52, UR38 ;  /* 0x00000034ff267299 */ /* 0x004fe40008011626 */
[----:B------:R-:W-:-:S11]  /*4a00*/  UISETP.NE.AND UP3, UPT, UR4, 0x1, UPT ;  /* 0x000000010400788c */ /* 0x000fd6000bf65270 */
.L_x_100:
[C---:B------:R-:W-:Y:S02]  /*4a10*/  LEA R12, R14.reuse, UR21, 0x3 ;  /* 0x000000150e0c7c11 */ /* 0x040fe4000f8e18ff */
[----:B------:R-:W-:Y:S02]  /*4a20*/  SHF.L.U32 R0, R13, 0x1f, RZ ;  /* 0x0000001f0d007819 */ /* 0x000fe400000006ff */
[----:B------:R-:W-:Y:S02]  /*4a30*/  LEA R8, R14, UR21, 0x4 ;  /* 0x000000150e087c11 */ /* 0x000fe4000f8e20ff */
[----:B--2---:R-:W2:Y:S02]  /*4a40*/  SYNCS.PHASECHK.TRANS64.TRYWAIT P0, [R12+URZ+0x90], R0 ;  /* 0x000090000c0075a7 */ /* 0x004ea400080011ff */
[----:B--2---:R-:W-:Y:S05]  /*4a50*/  @!P0 BRA `(.L_x_90) ;  /* 0x0000004c00cc8947 */ /* 0x004fea0003800000 */
.L_x_183:
[----:B------:R-:W3:Y:S01]  /*4a60*/  LDS.128 R8, [R8+0x120] ;  /* 0x0001200008087984 */ /* 0x000ee20000000c00 */
[----:B------:R-:W-:Y:S01]  /*4a70*/  UISETP.GE.AND UP0, UPT, UR45, 0x1, UPT ;  /* 0x000000012d00788c */ /* 0x000fe2000bf06270 */
[----:B------:R-:W-:Y:S01]  /*4a80*/  @!PT LDS RZ, [RZ] ;  /* 0x00000000fffff984 */ /* 0x000fe20000000800 */
[----:B------:R-:W-:Y:S01]  /*4a90*/  @!PT LDS RZ, [RZ] ;  /* 0x00000000fffff984 */ /* 0x000fe20000000800 */
[----:B------:R-:W-:Y:S01]  /*4aa0*/  @!PT LDS RZ, [RZ] ;  /* 0x00000000fffff984 */ /* 0x000fe20000000800 */
[----:B------:R-:W-:Y:S01]  /*4ab0*/  @!PT LDS RZ, [RZ] ;  /* 0x00000000fffff984 */ /* 0x000fe20000000800 */
[----:B------:R1:W-:Y:S06]  /*4ac0*/  MEMBAR.ALL.CTA ;  /* 0x0000000000007992 */ /* 0x0003ec0000008000 */
[----:B-1----:R-:W1:Y:S01]  /*4ad0*/  FENCE.VIEW.ASYNC.S ;  /* 0x00000000000073c6 */ /* 0x002e620000000000 */
[----:B---3--:R-:W-:Y:S11]  /*4ae0*/  LOP3.LUT P0, RZ, R10, 0x1, RZ, 0xc0, !PT ;  /* 0x000000010aff7812 */ /* 0x008ff6000780c0ff */
[----:B------:R-:W-:Y:S02]  /*4af0*/  @!UPT UIADD3 URZ, UPT, UPT, URZ, URZ, URZ ;  /* 0x000000fffffff290 */ /* 0x000fe4000fffe0ff */
[----:B-1----:R-:W-:Y:S01]  /*4b00*/  VOTEU.ANY UP1, P0 ;  /* 0x0000000000ff7886 */ /* 0x002fe20000020100 */
[----:B------:R-:W-:Y:S11]  /*4b10*/  PLOP3.LUT P0, PT, PT, PT, UP1, 0x80, 0x8 ;  /* 0x000000000008781c */ /* 0x000ff60003f0f018 */
[----:B------:R-:W-:Y:S02]  /*4b20*/  @!UPT UIADD3 URZ, UPT, UPT, URZ, URZ, URZ ;  /* 0x000000fffffff290 */ /* 0x000fe4000fffe0ff */
[----:B--2---:R-:W-:Y:S02]  /*4b30*/  @P0 SHF.R.U32.HI R0, RZ, 0x10, R9 ;  /* 0x00000010ff000819 */ /* 0x004fe40000011609 */
[----:B------:R-:W-:Y:S02]  /*4b40*/  @P0 MOV R6, R8 ;  /* 0x0000000800060202 */ /* 0x000fe40000000f00 */
[----:B------:R-:W-:Y:S01]  /*4b50*/  @P0 R2UR UR4, R0 ;  /* 0x00000000000402ca */ /* 0x000fe200000e0000 */
[----:B------:R-:W-:Y:S01]  /*4b60*/  VIADD R0, R12, 0xa0 ;  /* 0x000000a00c007836 */ /* 0x000fe20000000000 */
[----:B------:R-:W-:Y:S02]  /*4b70*/  @P0 LOP3.LUT R8, R9, 0xffff, RZ, 0xc0, !PT ;  /* 0x0000ffff09080812 */ /* 0x000fe400078ec0ff */
[----:B------:R-:W-:Y:S02]  /*4b80*/  @P0 R2UR UR6, R6 ;  /* 0x00000000060602ca */ /* 0x000fe400000e0000 */
[----:B------:R-:W-:Y:S02]  /*4b90*/  PRMT R0, RZ, 0x654, R0 ;  /* 0x00000654ff007816 */ /* 0x000fe40000000000 */
[----:B------:R-:W-:Y:S02]  /*4ba0*/  @P0 R2UR UR5, R8 ;  /* 0x00000000080502ca */ /* 0x000fe400000e0000 */
[----:B------:R1:W-:Y:S03]  /*4bb0*/  SYNCS.ARRIVE.TRANS64.RED.A1T0 RZ, [R0+URZ], RZ ;  /* 0x000000ff00ff79a7 */ /* 0x0003e600081004ff */
[----:B------:R-:W-:Y:S04]  /*4bc0*/  @UP1 UMOV UR29, UR4 ;  /* 0x00000004001d1c82 */ /* 0x000fe80008000000 */
[----:B------:R-:W-:Y:S04]  /*4bd0*/  @UP1 UMOV UR14, UR6 ;  /* 0x00000006000e1c82 */ /* 0x000fe80008000000 */
[----:B------:R-:W-:Y:S01]  /*4be0*/  @UP1 UMOV UR13, UR5 ;  /* 0x00000005000d1c82 */ /* 0x000fe20008000000 */
[----:B------:R-:W-:Y:S05]  /*4bf0*/  BRA.U !UP0, `(.L_x_91) ;  /* 0x0000000108a47547 */ /* 0x000fea000b800000 */
[----:B------:R-:W-:Y:S02]  /*4c00*/  UIMAD.WIDE.U32 UR16, UR13, UR51, URZ ;  /* 0x000000330d1072a5 */ /* 0x000fe4000f8e00ff */
[----:B------:R-:W-:Y:S02]  /*4c10*/  UIMAD.WIDE.U32 UR18, UR14, UR48, URZ ;  /* 0x000000300e1272a5 */ /* 0x000fe4000f8e00ff */
[----:B------:R-:W-:Y:S02]  /*4c20*/  USEL UR4, UR30, UR38, !UP5 ;  /* 0x000000261e047287 */ /* 0x000fe4000e800000 */
[----:B------:R-:W-:Y:S02]  /*4c30*/  USEL UR7, UR31, UR39, !UP6 ;  /* 0x000000271f077287 */ /* 0x000fe4000f000000 */
[----:B------:R-:W-:Y:S02]  /*4c40*/  UIMAD.WIDE.U32 UR8, UR4, UR22, URZ ;  /* 0x00000016040872a5 */ /* 0x000fe4000f8e00ff */
[----:B------:R-:W-:Y:S01]  /*4c50*/  UIMAD.WIDE.U32 UR10, UR7, UR22, URZ ;  /* 0x00000016070a72a5 */ /* 0x000fe2000f8e00ff */
[----:B------:R-:W-:Y:S02]  /*4c60*/  UMOV UR5, UR17 ;  /* 0x0000001100057c82 */ /* 0x000fe40008000000 */
[----:B------:R-:W-:Y:S03]  /*4c70*/  USHF.R.U32.HI UR6, URZ, UR52, UR5 ;  /* 0x00000034ff067299 */ /* 0x000fe60008011605 */
[----:B------:R-:W-:Y:S01]  /*4c80*/  UMOV UR5, UR19 ;  /* 0x0000001300057c82 */ /* 0x000fe20008000000 */
[----:B------:R-:W-:Y:S02]  /*4c90*/  USEL UR6, UR13, UR6, !UP5 ;  /* 0x000000060d067287 */ /* 0x000fe4000e800000 */
[----:B------:R-:W-:Y:S03]  /*4ca0*/  USHF.R.U32.HI UR12, URZ, UR49, UR5 ;  /* 0x00000031ff0c7299 */ /* 0x000fe60008011605 */
[----:B------:R-:W-:Y:S02]  /*4cb0*/  UMOV UR5, UR9 ;  /* 0x0000000900057c82 */ /* 0x000fe40008000000 */
[----:B------:R-:W-:Y:S03]  /*4cc0*/  @UP4 USHF.R.U32.HI UR4, URZ, UR23, UR5 ;  /* 0x00000017ff044299 */ /* 0x000fe60008011605 */
[----:B------:R-:W-:Y:S01]  /*4cd0*/  UMOV UR5, UR11 ;  /* 0x0000000b00057c82 */ /* 0x000fe20008000000 */
[----:B------:R-:W-:Y:S02]  /*4ce0*/  UIMAD UR4, UR45, UR4, URZ ;  /* 0x000000042d0472a4 */ /* 0x000fe4000f8e02ff */
[----:B------:R-:W-:Y:S02]  /*4cf0*/  @UP4 USHF.R.U32.HI UR7, URZ, UR23, UR5 ;  /* 0x00000017ff074299 */ /* 0x000fe40008011605 */
[----:B------:R-:W-:Y:S02]  /*4d00*/  UIMAD.WIDE.U32 UR10, UR6, UR22, URZ ;  /* 0x00000016060a72a5 */ /* 0x000fe4000f8e00ff */
[----:B------:R-:W-:Y:S02]  /*4d10*/  USEL UR5, UR14, UR12, !UP6 ;  /* 0x0000000c0e057287 */ /* 0x000fe4000f000000 */
[----:B------:R-:W-:Y:S02]  /*4d20*/  UIMAD UR8, UR45, UR7, URZ ;  /* 0x000000072d0872a4 */ /* 0x000fe4000f8e02ff */
[----:B------:R-:W-:Y:S03]  /*4d30*/  UISETP.GE.AND UP0, UPT, UR6, UR4, UPT ;  /* 0x000000040600728c */ /* 0x000fe6000bf06270 */
[----:B------:R-:W-:Y:S01]  /*4d40*/  UMOV UR4, UR11 ;  /* 0x0000000b00047c82 */ /* 0x000fe20008000000 */
[----:B------:R-:W-:Y:S02]  /*4d50*/  UISETP.GE.OR UP0, UPT, UR5, UR8, UP0 ;  /* 0x000000080500728c */ /* 0x000fe40008706670 */
[----:B------:R-:W-:Y:S02]  /*4d60*/  USHF.R.U32.HI UR4, URZ, UR23, UR4 ;  /* 0x00000017ff047299 */ /* 0x000fe40008011604 */
[----:B------:R-:W-:Y:S02]  /*4d70*/  UIMAD.WIDE.U32 UR8, UR5, UR22, URZ ;  /* 0x00000016050872a5 */ /* 0x000fe4000f8e00ff */
[----:B------:R-:W-:Y:S04]  /*4d80*/  USEL UR10, UR6, UR4, !UP4 ;  /* 0x00000004060a7287 */ /* 0x000fe8000e000000 */
[----:B------:R-:W-:Y:S01]  /*4d90*/  UIADD3 UR11, UPT, UPT, -UR10, URZ, URZ ;  /* 0x000000ff0a0b7290 */ /* 0x000fe2000fffe1ff */
[----:B------:R-:W-:Y:S02]  /*4da0*/  @!UP0 UMOV UR4, UR9 ;  /* 0x0000000900048c82 */ /* 0x000fe40008000000 */
[----:B------:R-:W-:Y:S02]  /*4db0*/  @!UP0 USHF.R.U32.HI UR4, URZ, UR23, UR4 ;  /* 0x00000017ff048299 */ /* 0x000fe40008011604 */
[----:B------:R-:W-:Y:S02]  /*4dc0*/  UIMAD UR8, UR45, UR11, UR6 ;  /* 0x0000000b2d0872a4 */ /* 0x000fe4000f8e0206 */
[----:B------:R-:W-:Y:S04]  /*4dd0*/  @!UP0 USEL UR4, UR5, UR4, !UP4 ;  /* 0x0000000405048287 */ /* 0x000fe8000e000000 */
[----:B------:R-:W-:Y:S02]  /*4de0*/  @!UP0 UIMAD UR7, UR7, UR8, UR4 ;  /* 0x00000008070782a4 */ /* 0x000fe4000f8e0204 */
[----:B------:R-:W-:Y:S02]  /*4df0*/  @!UP0 UIADD3 UR9, UPT, UPT, UR10, -UR4, URZ ;  /* 0x800000040a098290 */ /* 0x000fe4000fffe0ff */
[----:B------:R-:W-:Y:S02]  /*4e00*/  UIADD3 UR8, UPT, UPT, -UR6, URZ, URZ ;  /* 0x000000ff06087290 */ /* 0x000fe4000fffe1ff */
[----:B------:R-:W-:Y:S02]  /*4e10*/  UIADD3 UR4, UPT, UPT, -UR5, URZ, URZ ;  /* 0x000000ff05047290 */ /* 0x000fe4000fffe1ff */
[----:B------:R-:W-:Y:S03]  /*4e20*/  @!UP0 UIMAD UR6, UR9, UR45, UR5 ;  /* 0x0000002d090682a4 */ /* 0x000fe6000f8e0205 */
[----:B------:R-:W-:Y:S01]  /*4e30*/  @!UP0 UMOV UR5, UR7 ;  /* 0x0000000700058c82 */ /* 0x000fe20008000000 */
[----:B------:R-:W-:Y:S02]  /*4e40*/  UIMAD UR7, UR15, UR4, UR14 ;  /* 0x000000040f0772a4 */ /* 0x000fe4000f8e020e */
[----:B------:R-:W-:Y:S02]  /*4e50*/  UIMAD UR4, UR50, UR8, UR13 ;  /* 0x00000008320472a4 */ /* 0x000fe4000f8e020d */
[----:B------:R-:W-:Y:S02]  /*4e60*/  UIMAD UR14, UR5, UR15, UR7 ;  /* 0x0000000f050e72a4 */ /* 0x000fe4000f8e0207 */
[----:B------:R-:W-:Y:S11]  /*4e70*/  UIMAD UR13, UR6, UR50, UR4 ;  /* 0x00000032060d72a4 */ /* 0x000ff6000f8e0204 */
[----:B------:R-:W-:Y:S01]  /*4e80*/  @!UPT UIADD3 URZ, UPT, UPT, URZ, URZ, URZ ;  /* 0x000000fffffff290 */ /* 0x000fe2000fffe0ff */
.L_x_91:
[----:B------:R-:W2:Y:S01]  /*4e90*/  @!UP3 LDCU.128 UR8, c[0x0][0xb10] ;  /* 0x00016200ff08b7ac */ /* 0x000ea20008000c00 */
[C---:B----4-:R-:W-:Y:S02]  /*4ea0*/  ISETP.NE.U32.AND P1, PT, R4.reuse, RZ, PT ;  /* 0x000000ff0400720c */ /* 0x050fe40003f25070 */
[----:B------:R-:W-:Y:S02]  /*4eb0*/  ISETP.NE.U32.AND P0, PT, R4, RZ, PT ;  /* 0x000000ff0400720c */ /* 0x000fe40003f05070 */
[C---:B------:R-:W-:Y:S02]  /*4ec0*/  ISETP.NE.AND.EX P1, PT, R5.reuse, RZ, PT, P1 ;  /* 0x000000ff0500720c */ /* 0x040fe40003f25310 */
[----:B------:R-:W-:Y:S01]  /*4ed0*/  ISETP.NE.AND.EX P0, PT, R5, RZ, PT, P0 ;  /* 0x000000ff0500720c */ /* 0x000fe20003f05300 */
[----:B------:R-:W3:Y:S01]  /*4ee0*/  @!UP3 LDCU UR5, c[0x0][0xb0c] ;  /* 0x00016180ff05b7ac */ /* 0x000ee20008000800 */
[----:B------:R-:W-:Y:S01]  /*4ef0*/  SHF.L.U32 R9, R15, 0x1f, RZ ;  /* 0x0000001f0f097819 */ /* 0x000fe200000006ff */
[----:B------:R-:W-:Y:S02]  /*4f00*/  USHF.L.U32 UR42, UR24, 0x7, URZ ;  /* 0x00000007182a7899 */ /* 0x000fe400080006ff */
[----:B------:R-:W-:Y:S02]  /*4f10*/  USHF.L.U32 UR43, UR20, 0x6, URZ ;  /* 0x00000006142b7899 */ /* 0x000fe400080006ff */
[----:B--2---:R-:W-:Y:S07]  /*4f20*/  UIMAD.WIDE.U32 UR6, UR14, UR8, URZ ;  /* 0x000000080e0672a5 */ /* 0x004fee000f8e00ff */
[----:B------:R-:W-:Y:S01]  /*4f30*/  @!UP3 UMOV UR4, UR7 ;  /* 0x000000070004bc82 */ /* 0x000fe20008000000 */
[----:B---3--:R-:W-:Y:S02]  /*4f40*/  @!UP3 UISETP.NE.AND UP0, UPT, UR5, 0x1, UPT ;  /* 0x000000010500b88c */ /* 0x008fe4000bf05270 */
[----:B------:R-:W-:Y:S02]  /*4f50*/  @!UP3 USHF.R.U32.HI UR4, URZ, UR9, UR4 ;  /* 0x00000009ff04b299 */ /* 0x000fe40008011604 */
[----:B------:R-:W-:Y:S02]  /*4f60*/  UIMAD.WIDE.U32 UR6, UR13, UR11, URZ ;  /* 0x0000000b0d0672a5 */ /* 0x000fe4000f8e00ff */
[----:B------:R-:W-:Y:S02]  /*4f70*/  @!UP3 USEL UR8, UR14, UR4, !UP0 ;  /* 0x000000040e08b287 */ /* 0x000fe4000c000000 */
[----:B------:R-:W-:Y:S03]  /*4f80*/  @!UP3 UISETP.NE.AND UP0, UPT, UR10, 0x1, UPT ;  /* 0x000000010a00b88c */ /* 0x000fe6000bf05270 */
[----:B------:R-:W-:Y:S02]  /*4f90*/  @!UP3 UMOV UR6, UR7 ;  /* 0x000000070006bc82 */ /* 0x000fe40008000000 */
[----:B------:R-:W2:Y:S02]  /*4fa0*/  @!UP3 LDCU UR4, c[0x0][0xb20] ;  /* 0x00016400ff04b7ac */ /* 0x000ea40008000800 */
[----:B--2---:R-:W-:Y:S04]  /*4fb0*/  @!UP3 USHF.R.U32.HI UR6, URZ, UR4, UR6 ;  /* 0x00000004ff06b299 */ /* 0x004fe80008011606 */
[----:B------:R-:W-:Y:S04]  /*4fc0*/  @!UP3 USEL UR6, UR13, UR6, !UP0 ;  /* 0x000000060d06b287 */ /* 0x000fe8000c000000 */
[----:B------:R-:W-:Y:S02]  /*4fd0*/  @!UP3 UIADD3 UR4, UPT, UPT, -UR8, UR6, URZ ;  /* 0x000000060804b290 */ /* 0x000fe4000fffe1ff */
[----:B------:R-:W-:Y:S02]  /*4fe0*/  @!UP3 UIADD3 UR6, UPT, UPT, UR8, -UR6, URZ ;  /* 0x800000060806b290 */ /* 0x000fe4000fffe0ff */
[----:B------:R-:W-:Y:S02]  /*4ff0*/  @!UP3 UIMAD UR14, UR4, UR5, UR14 ;  /* 0x00000005040eb2a4 */ /* 0x000fe4000f8e020e */
[----:B------:R-:W-:Y:S01]  /*5000*/  @!UP3 UIMAD UR13, UR6, UR10, UR13 ;  /* 0x0000000a060db2a4 */ /* 0x000fe2000f8e020d */
[----:B------:R-:W-:Y:S11]  /*5010*/  BRA.U UP2, `(.L_x_92) ;  /* 0x0000000102107547 */ /* 0x000ff6000b800000 */
[----:B------:R-:W-:Y:S04]  /*5020*/  MOV R6, UR46 ;  /* 0x0000002e00067c02 */ /* 0x000fe80008000f00 */
[----:B------:R-:W-:Y:S04]  /*5030*/  SHF.L.U32 R6, R6, 0x1f, RZ ;  /* 0x0000001f06067819 */ /* 0x000fe800000006ff */
[----:B------:R-:W2:Y:S02]  /*5040*/  SYNCS.PHASECHK.TRANS64.TRYWAIT P2, [UR21+0x88], R6 ;  /* 0x00008806ff0075a7 */ /* 0x000ea40008041115 */
[----:B--2---:R-:W-:Y:S05]  /*5050*/  @!P2 BRA `(.L_x_93) ;  /* 0x000000480060a947 */ /* 0x004fea0003800000 */
.L_x_92:
[----:B------:R-:W-:Y:S05]  /*5060*/  @!P1 BRA `(.L_x_94) ;  /* 0x0000000000309947 */ /* 0x000fea0003800000 */
[----:B------:R-:W-:Y:S01]  /*5070*/  ISETP.NE.U32.AND P1, PT, R2, RZ, PT ;  /* 0x000000ff0200720c */ /* 0x000fe20003f25070 */
[----:B------:R-:W2:Y:S01]  /*5080*/  LDCU.64 UR4, c[0x0][0x358] ;  /* 0x00006b00ff0477ac */ /* 0x000ea20008000a00 */
[----:B------:R-:W-:Y:S02]  /*5090*/  IMAD.MOV.U32 R46, RZ, RZ, 0x1 ;  /* 0x00000001ff2e7424 */ /* 0x000fe400078e00ff */
[----:B------:R-:W-:Y:S11]  /*50a0*/  ISETP.NE.AND.EX P1, PT, R3, RZ, PT, P1 ;  /* 0x000000ff0300720c */ /* 0x000ff60003f25310 */
[----:B------:R-:W-:Y:S02]  /*50b0*/  @!UPT UIADD3 URZ, UPT, UPT, URZ, URZ, URZ ;  /* 0x000000fffffff290 */ /* 0x000fe4000fffe0ff */
[----:B------:R-:W3:Y:S01]  /*50c0*/  @P1 LDC.64 R10, c[0x0][0x888] ;  /* 0x00022200ff0a1b82 */ /* 0x000ee20000000a00 */
[----:B-1----:R-:W-:Y:S04]  /*50d0*/  @P1 IMAD R0, R4, UR36, RZ ;  /* 0x0000002404001c24 */ /* 0x002fe8000f8e02ff */
[----:B---3--:R-:W-:Y:S04]  /*50e0*/  @P1 IMAD.WIDE R10, R0, 0x4, R10 ;  /* 0x00000004000a1825 */ /* 0x008fe800078e020a */
[----:B------:R-:W-:Y:S01]  /*50f0*/  HFMA2 R0, -RZ, RZ, 0, 5.9604644775390625e-08 ;  /* 0x00000001ff007431 */ /* 0x000fe200000001ff */
[----:B--2--5:R2:W5:Y:S04]  /*5100*/  @P1 LDG.E R27, desc[UR4][R10.64] ;  /* 0x000000040a1b1981 */ /* 0x024568000c1e1900 */
[----:B------:R-:W-:Y:S01]  /*5110*/  @!P1 PRMT R46, R0, 0x7610, R46 ;  /* 0x00007610002e9816 */ /* 0x000fe2000000002e */
[----:B--2---:R-:W3:Y:S06]  /*5120*/  @!P1 LDC R27, c[0x0][0x880] ;  /* 0x00022000ff1b9b82 */ /* 0x004eec0000000800 */
.L_x_94:
[----:B---3-5:R-:W-:Y:S01]  /*5130*/  @!P0 FSETP.EQ.AND P1, PT, R27, RZ, PT ;  /* 0x000000ff1b00820b */ /* 0x028fe20003f22000 */
[----:B------:R-:W-:Y:S01]  /*5140*/  @!UPT UIADD3 URZ, UPT, UPT, URZ, URZ, URZ ;  /* 0x000000fffffff290 */ /* 0x000fe2000fffe0ff */
[----:B------:R-:W-:Y:S11]  /*5150*/  @!P0 BRA `(.L_x_95) ;  /* 0x0000000000188947 */ /* 0x000ff60003800000 */
[----:B------:R-:W-:Y:S02]  /*5160*/  LOP3.LUT P0, RZ, R46, 0xff, RZ, 0xc0, !PT ;  /* 0x000000ff2eff7812 */ /* 0x000fe4000780c0ff */
[----:B------:R-:W-:Y:S04]  /*5170*/  ISETP.NE.U32.AND P1, PT, R2, RZ, PT ;  /* 0x000000ff0200720c */ /* 0x000fe80003f25070 */
[----:B------:R-:W-:Y:S04]  /*5180*/  ISETP.NE.AND.EX P1, PT, R3, RZ, PT, P1 ;  /* 0x000000ff0300720c */ /* 0x000fe80003f25310 */
[----:B------:R-:W-:Y:S03]  /*5190*/  PLOP3.LUT P1, PT, P1, PT, PT, 0x8, 0x80 ;  /* 0x000000000080781c */ /* 0x000fe60000f2e170 */
[----:B------:R-:W-:Y:S11]  /*51a0*/  @P0 FSETP.EQ.AND P1, PT, R27, RZ, PT ;  /* 0x000000ff1b00020b */ /* 0x000ff60003f22000 */
[----:B------:R-:W-:Y:S02]  /*51b0*/  @!UPT UIADD3 URZ, UPT, UPT, URZ, URZ, URZ ;  /* 0x000000fffffff290 */ /* 0x000fe4000fffe0ff */
.L_x_95:
[----:B------:R-:W2:Y:S01]  /*51c0*/  SYNCS.PHASECHK.TRANS64.TRYWAIT P2, [UR21+0x60], R9 ;  /* 0x00006009ff0075a7 */ /* 0x000ea20008041115 */
[----:B------:R-:W-:Y:S04]  /*51d0*/  ELECT P0, URZ, PT ;  /* 0x0000000000ff782f */ /* 0x000fe80003800000 */
[----:B------:R-:W-:Y:S11]  /*51e0*/  PLOP3.LUT P1, PT, P1, P0, PT, 0xf2, 0x2f ;  /* 0x00000000002f781c */ /* 0x000ff60000f21e72 */
[----:B------:R-:W-:Y:S02]  /*51f0*/  @!UPT UIADD3 URZ, UPT, UPT, URZ, URZ, URZ ;  /* 0x000000fffffff290 */ /* 0x000fe4000fffe0ff */
[----:B------:R-:W-:Y:S05]  /*5200*/  @!P1 IADD3 R8, P0, PT, R16, 0x580, RZ ;  /* 0x0000058010089810 */ /* 0x000fea0007f1e0ff */
[----:B-1----:R-:W-:Y:S01]  /*5210*/  @!P1 IMAD.X R6, RZ, RZ, R17, P0 ;  /* 0x000000ffff069224 */ /* 0x002fe200000e0611 */
[----:B--2---:R-:W-:Y:S07]  /*5220*/  @!P2 BRA `(.L_x_96) ;  /* 0x000000480004a947 */ /* 0x004fee0003800000 */
.L_x_186:
[----:B------:R-:W-:Y:S01]  /*5230*/  @!P1 R2UR UR5, R8 ;  /* 0x00000000080592ca */ /* 0x000fe200000e0000 */
[----:B------:R-:W-:Y:S01]  /*5240*/  VOTEU.ALL UP0, P1 ;  /* 0x0000000000ff7886 */ /* 0x000fe20000800000 */
[----:B------:R-:W-:Y:S01]  /*5250*/  @!P1 R2UR UR4, R6 ;  /* 0x00000000060492ca */ /* 0x000fe200000e0000 */
[----:B------:R-:W-:Y:S01]  /*5260*/  UMOV UR16, 0x0 ;  /* 0x0000000000107882 */ /* 0x000fe20000000000 */
[----:B------:R-:W-:Y:S01]  /*5270*/  UMOV UR17, 0x10000000 ;  /* 0x1000000000117882 */ /* 0x000fe20000000000 */
[----:B------:R-:W-:Y:S01]  /*5280*/  UMOV UR44, UR36 ;  /* 0x00000024002c7c82 */ /* 0x000fe20008000000 */
[----:B------:R-:W-:Y:S01]  /*5290*/  @!UP0 UIADD3 UR40, UPT, UPT, UR21, 0x200, URZ ;  /* 0x0000020015288890 */ /* 0x000fe2000fffe0ff */
[----:B-1----:R-:W-:Y:S01]  /*52a0*/  @!P1 IMAD.MOV.U32 R0, RZ, RZ, 0x1000 ;  /* 0x00001000ff009424 */ /* 0x002fe200078e00ff */
[----:B------:R-:W-:Y:S01]  /*52b0*/  @!UP0 UIADD3 UR10, UPT, UPT, UR42, 0x40, URZ ;  /* 0x000000402a0a8890 */ /* 0x000fe2000fffe0ff */
[----:B------:R-:W-:Y:S01]  /*52c0*/  @!P1 IADD3 R8, P0, PT, R16, 0x580, RZ ;  /* 0x0000058010089810 */ /* 0x000fe20007f1e0ff */
[----:B------:R-:W-:Y:S01]  /*52d0*/  @!UP0 UIADD3 UR8, UPT, UPT, UR21, 0xa00, URZ ;  /* 0x00000a0015088890 */ /* 0x000fe2000fffe0ff */
[----:B------:R-:W-:Y:S02]  /*52e0*/  VOTEU.ALL UP0, P1 ;  /* 0x0000000000ff7886 */ /* 0x000fe40000800000 */
[----:B------:R-:W-:Y:S01]  /*52f0*/  IMAD.U32 R10, RZ, RZ, UR5 ;  /* 0x00000005ff0a7e24 */ /* 0x000fe2000f8e00ff */
[----:B------:R-:W-:Y:S01]  /*5300*/  UMOV UR9, UR41 ;  /* 0x0000002900097c82 */ /* 0x000fe20008000000 */
[----:B------:R-:W-:Y:S01]  /*5310*/  IMAD.U32 R11, RZ, RZ, UR4 ;  /* 0x00000004ff0b7e24 */ /* 0x000fe2000f8e00ff */
[----:B------:R-:W-:Y:S01]  /*5320*/  UMOV UR11, UR43 ;  /* 0x0000002b000b7c82 */ /* 0x000fe20008000000 */
[----:B------:R-:W-:Y:S01]  /*5330*/  UMOV UR12, UR36 ;  /* 0x00000024000c7c82 */ /* 0x000fe20008000000 */
[----:B------:R-:W-:Y:S01]  /*5340*/  @!P1 R2UR UR4, R10 ;  /* 0x000000000a0492ca */ /* 0x000fe200000e0000 */
[----:B------:R-:W-:Y:S01]  /*5350*/  UPRMT UR6, UR47, 0x654, UR41 ;  /* 0x000006542f067896 */ /* 0x000fe20008000029 */
[----:B------:R-:W-:Y:S01]  /*5360*/  @!P1 R2UR UR5, R11 ;  /* 0x000000000b0592ca */ /* 0x000fe200000e0000 */
[----:B------:R-:W-:Y:S11]  /*5370*/  @!P1 IMAD.X R6, RZ, RZ, R17, P0 ;  /* 0x000000ffff069224 */ /* 0x000ff600000e0611 */
[----:B------:R-:W-:Y:S01]  /*5380*/  @!UPT UIADD3 URZ, UPT, UPT, URZ, URZ, URZ ;  /* 0x000000fffffff290 */ /* 0x000fe2000fffe0ff */
[----:B------:R1:W-:Y:S01]  /*5390*/  @!UP0 UTMALDG.3D [UR40], [UR4], desc[UR16] ;  /* 0x00001028040085b4 */ /* 0x0003e20008011000 */
[----:B------:R-:W-:Y:S05]  /*53a0*/  VOTEU.ALL UP0, P1 ;  /* 0x0000000000ff7886 */ /* 0x000fea0000800000 */
[----:B------:R1:W-:Y:S01]  /*53b0*/  @!UP0 UTMALDG.3D [UR8], [UR4], desc[UR16] ;  /* 0x00001008040085b4 */ /* 0x0003e20008011000 */
[----:B------:R1:W-:Y:S01]  /*53c0*/  @!P1 SYNCS.ARRIVE.TRANS64.RED.A0TR RZ, [UR21+0x40], R0 ;  /* 0x00004000ffff99a7 */ /* 0x0003e20008300415 */
[----:B------:R-:W-:Y:S01]  /*53d0*/  SYNCS.ARRIVE.TRANS64.RED.A1T0 RZ, [UR6], RZ ;  /* 0x000000ffffff79a7 */ /* 0x000fe20008100406 */
[----:B------:R-:W2:Y:S02]  /*53e0*/  SYNCS.PHASECHK.TRANS64.TRYWAIT P2, [UR21+0x68], R9 ;  /* 0x00006809ff0075a7 */ /* 0x000ea40008041115 */
[----:B-12---:R-:W-:Y:S05]  /*53f0*/  @!P2 BRA `(.L_x_97) ;  /* 0x0000004400a8a947 */ /* 0x006fea0003800000 */
.L_x_188:
        /* <DEDUP_REMOVED lines=10> */
[----:B------:R-:W-:Y:S02]  /*54a0*/  @!UP0 UIADD3 UR10, UPT, UPT, UR42, 0x50, URZ ;  /* 0x000000502a0a8890 */ /* 0x000fe4000fffe0ff */
[----:B------:R-:W-:Y:S01]  /*54b0*/  @!UP0 UIADD3 UR8, UPT, UPT, UR21, 0x1a00, URZ ;  /* 0x00001a0015088890 */ /* 0x000fe2000fffe0ff */
[----:B------:R-:W-:Y:S01]  /*54c0*/  IMAD.U32 R10, RZ, RZ, UR5 ;  /* 0x00000005ff0a7e24 */ /* 0x000fe2000f8e00ff */
[----:B------:R-:W-:Y:S01]  /*54d0*/  VOTEU.ALL UP0, P1 ;  /* 0x0000000000ff7886 */ /* 0x000fe20000800000 */
[----:B------:R-:W-:Y:S01]  /*54e0*/  IMAD.U32 R11, RZ, RZ, UR4 ;  /* 0x00000004ff0b7e24 */ /* 0x000fe2000f8e00ff */
[----:B------:R-:W-:Y:S01]  /*54f0*/  UMOV UR9, UR33 ;  /* 0x0000002100097c82 */ /* 0x000fe20008000000 */
[----:B------:R-:W-:Y:S01]  /*5500*/  UMOV UR11, UR43 ;  /* 0x0000002b000b7c82 */ /* 0x000fe20008000000 */
[----:B------:R-:W-:Y:S01]  /*5510*/  @!P1 R2UR UR4, R10 ;  /* 0x000000000a0492ca */ /* 0x000fe200000e0000 */
[----:B------:R-:W-:Y:S01]  /*5520*/  UMOV UR12, UR36 ;  /* 0x00000024000c7c82 */ /* 0x000fe20008000000 */
[----:B------:R-:W-:Y:S01]  /*5530*/  @!P1 R2UR UR5, R11 ;  /* 0x000000000b0592ca */ /* 0x000fe200000e0000 */
[----:B------:R-:W-:Y:S01]  /*5540*/  UPRMT UR6, UR47, 0x654, UR33 ;  /* 0x000006542f067896 */ /* 0x000fe20008000021 */
[----:B------:R-:W-:Y:S11]  /*5550*/  @!P1 IMAD.X R6, RZ, RZ, R17, P0 ;  /* 0x000000ffff069224 */ /* 0x000ff600000e0611 */
[----:B------:R1:W-:Y:S01]  /*5560*/  @!UP0 UTMALDG.3D [UR32], [UR4], desc[UR16] ;  /* 0x00001020040085b4 */ /* 0x0003e20008011000 */
[----:B------:R-:W-:Y:S05]  /*5570*/  VOTEU.ALL UP0, P1 ;  /* 0x0000000000ff7886 */ /* 0x000fea0000800000 */
[----:B------:R1:W-:Y:S01]  /*5580*/  @!UP0 UTMALDG.3D [UR8], [UR4], desc[UR16] ;  /* 0x00001008040085b4 */ /* 0x0003e20008011000 */
[----:B------:R1:W-:Y:S01]  /*5590*/  @!P1 SYNCS.ARRIVE.TRANS64.RED.A0TR RZ, [UR21+0x48], R0 ;  /* 0x00004800ffff99a7 */ /* 0x0003e20008300415 */
[----:B------:R-:W-:Y:S01]  /*55a0*/  SYNCS.ARRIVE.TRANS64.RED.A1T0 RZ, [UR6], RZ ;  /* 0x000000ffffff79a7 */ /* 0x000fe20008100406 */
[----:B------:R-:W2:Y:S02]  /*55b0*/  SYNCS.PHASECHK.TRANS64.TRYWAIT P2, [UR21+0x70], R9 ;  /* 0x00007009ff0075a7 */ /* 0x000ea40008041115 */
[----:B-12---:R-:W-:Y:S05]  /*55c0*/  @!P2 BRA `(.L_x_98) ;  /* 0x00000044004ca947 */ /* 0x006fea0003800000 */
.L_x_190:
        /* <DEDUP_REMOVED lines=9> */
[----:B------:R-:W-:Y:S01]  /*5660*/  VIADD R14, R14, 0x1 ;  /* 0x000000010e0e7836 */ /* 0x000fe20000000000 */
        /* <DEDUP_REMOVED lines=10> */
[----:B------:R-:W-:Y:S01]  /*5710*/  UMOV UR12, UR36 ;  /* 0x00000024000c7c82 */ /* 0x000fe20008000000 */
[----:B------:R-:W-:Y:S11]  /*5720*/  UPRMT UR6, UR47, 0x654, UR25 ;  /* 0x000006542f067896 */ /* 0x000ff60008000019 */
[----:B------:R1:W-:Y:S01]  /*5730*/  @!UP0 UTMALDG.3D [UR24], [UR4], desc[UR16] ;  /* 0x00001018040085b4 */ /* 0x0003e20008011000 */
[----:B------:R-:W-:Y:S05]  /*5740*/  VOTEU.ALL UP0, P1 ;  /* 0x0000000000ff7886 */ /* 0x000fea0000800000 */
[----:B------:R1:W-:Y:S01]  /*5750*/  @!UP0 UTMALDG.3D [UR8], [UR4], desc[UR16] ;  /* 0x00001008040085b4 */ /* 0x0003e20008011000 */
[----:B------:R1:W-:Y:S01]  /*5760*/  @!P1 SYNCS.ARRIVE.TRANS64.RED.A0TR RZ, [UR21+0x50], R0 ;  /* 0x00005000ffff99a7 */ /* 0x0003e20008300415 */
[----:B------:R-:W-:Y:S01]  /*5770*/  SYNCS.ARRIVE.TRANS64.RED.A1T0 RZ, [UR6], RZ ;  /* 0x000000ffffff79a7 */ /* 0x000fe20008100406 */
[----:B------:R-:W2:Y:S02]  /*5780*/  SYNCS.PHASECHK.TRANS64.TRYWAIT P0, [UR21+0x78], R9 ;  /* 0x00007809ff0075a7 */ /* 0x000ea40008001115 */
[----:B-12---:R-:W-:Y:S05]  /*5790*/  @!P0 BRA `(.L_x_99) ;  /* 0x0000004000f08947 */ /* 0x006fea0003800000 */
.L_x_192:
[----:B------:R-:W-:Y:S01]  /*57a0*/  UIADD3 UR24, UPT, UPT, UR13, UR63, URZ ;  /* 0x0000003f0d187290 */ /* 0x000fe2000fffe0ff */
[----:B------:R-:W-:Y:S01]  /*57b0*/  @!P1 IADD3 R6, P0, PT, R16, 0x580, RZ ;  /* 0x0000058010069810 */ /* 0x000fe20007f1e0ff */
[----:B------:R-:W-:Y:S01]  /*57c0*/  UPLOP3.LUT UP2, UPT, UPT, UPT, UPT, 0x80, 0x8 ;  /* 0x000000000008789c */ /* 0x000fe20003f4f070 */
[----:B------:R-:W-:Y:S01]  /*57d0*/  R2UR UR26, R50 ;  /* 0x00000000321a72ca */ /* 0x000fe200000e0000 */
[----:B------:R-:W-:Y:S01]  /*57e0*/  VOTEU.ALL UP0, P1 ;  /* 0x0000000000ff7886 */ /* 0x000fe20000800000 */
[----:B------:R-:W-:Y:S01]  /*57f0*/  @!P1 R2UR UR5, R6 ;  /* 0x00000000060592ca */ /* 0x000fe200000e0000 */
[----:B-1----:R-:W-:Y:S01]  /*5800*/  @!P1 IMAD.X R0, RZ, RZ, R17, P0 ;  /* 0x000000ffff009224 */ /* 0x002fe200000e0611 */
[----:B------:R-:W-:Y:S01]  /*5810*/  UMOV UR6, 0x0 ;  /* 0x0000000000067882 */ /* 0x000fe20000000000 */
[----:B------:R-:W-:Y:S01]  /*5820*/  UMOV UR7, 0x10000000 ;  /* 0x1000000000077882 */ /* 0x000fe20000000000 */
[----:B------:R-:W-:Y:S01]  /*5830*/  @!UP0 UIADD3 UR18, UPT, UPT, UR42, 0x30, URZ ;  /* 0x000000302a128890 */ /* 0x000fe2000fffe0ff */
[----:B------:R-:W-:Y:S01]  /*5840*/  ISETP.NE.AND P0, PT, R14, 0x2, PT ;  /* 0x000000020e00780c */ /* 0x000fe20003f05270 */
[----:B------:R-:W-:Y:S01]  /*5850*/  @!UP0 UIADD3 UR16, UPT, UPT, UR21, 0x3200, URZ ;  /* 0x0000320015108890 */ /* 0x000fe2000fffe0ff */
[----:B------:R-:W-:Y:S01]  /*5860*/  @!P1 R2UR UR4, R0 ;  /* 0x00000000000492ca */ /* 0x000fe200000e0000 */
[----:B------:R-:W-:Y:S01]  /*5870*/  @!UP0 UIADD3 UR17, UPT, UPT, UR21, 0x58, URZ ;  /* 0x0000005815118890 */ /* 0x000fe2000fffe0ff */
[----:B------:R-:W-:Y:S01]  /*5880*/  SEL R0, RZ, 0x1, P0 ;  /* 0x00000001ff007807 */ /* 0x000fe20000000000 */
[----:B------:R-:W-:Y:S01]  /*5890*/  @!UP0 UIADD3 UR10, UPT, UPT, UR42, 0x70, URZ ;  /* 0x000000702a0a8890 */ /* 0x000fe2000fffe0ff */
[----:B------:R-:W-:Y:S01]  /*58a0*/  LOP3.LUT R15, R15, 0x1, RZ, 0x3c, !PT ;  /* 0x000000010f0f7812 */ /* 0x000fe200078e3cff */
[----:B------:R-:W-:Y:S01]  /*58b0*/  @!UP0 UIADD3 UR8, UPT, UPT, UR21, 0x3a00, URZ ;  /* 0x00003a0015088890 */ /* 0x000fe2000fffe0ff */
[----:B------:R-:W-:Y:S01]  /*58c0*/  IMAD.U32 R8, RZ, RZ, UR5 ;  /* 0x00000005ff087e24 */ /* 0x000fe2000f8e00ff */
[----:B------:R-:W-:Y:S01]  /*58d0*/  VOTEU.ALL UP0, P1 ;  /* 0x0000000000ff7886 */ /* 0x000fe20000800000 */
[----:B------:R-:W-:Y:S01]  /*58e0*/  UMOV UR19, UR43 ;  /* 0x0000002b00137c82 */ /* 0x000fe20008000000 */
[----:B------:R-:W-:Y:S01]  /*58f0*/  UMOV UR20, UR36 ;  /* 0x0000002400147c82 */ /* 0x000fe20008000000 */
[----:B------:R-:W-:Y:S01]  /*5900*/  UMOV UR11, UR43 ;  /* 0x0000002b000b7c82 */ /* 0x000fe20008000000 */
[----:B------:R-:W-:Y:S01]  /*5910*/  UMOV UR12, UR36 ;  /* 0x00000024000c7c82 */ /* 0x000fe20008000000 */
[----:B------:R-:W-:Y:S01]  /*5920*/  UMOV UR9, UR17 ;  /* 0x0000001100097c82 */ /* 0x000fe20008000000 */
[----:B------:R-:W-:Y:S01]  /*5930*/  IMAD.U32 R9, RZ, RZ, UR4 ;  /* 0x00000004ff097e24 */ /* 0x000fe2000f8e00ff */
[----:B------:R-:W-:Y:S01]  /*5940*/  @!P1 R2UR UR4, R8 ;  /* 0x00000000080492ca */ /* 0x000fe200000e0000 */
[----:B------:R-:W-:Y:S01]  /*5950*/  UMOV UR36, UR29 ;  /* 0x0000001d00247c82 */ /* 0x000fe20008000000 */
[----:B------:R-:W-:Y:S02]  /*5960*/  LOP3.LUT R13, R13, R0, RZ, 0x3c, !PT ;  /* 0x000000000d0d7212 */ /* 0x000fe400078e3cff */
[----:B------:R-:W-:Y:S02]  /*5970*/  @!P1 R2UR UR5, R9 ;  /* 0x00000000090592ca */ /* 0x000fe400000e0000 */
[----:B------:R-:W-:Y:S11]  /*5980*/  SEL R14, R14, RZ, P0 ;  /* 0x000000ff0e0e7207 */ /* 0x000ff60000000000 */
[----:B------:R1:W-:Y:S01]  /*5990*/  @!UP0 UTMALDG.3D [UR16], [UR4], desc[UR6] ;  /* 0x00000610040085b4 */ /* 0x0003e20008011000 */
[----:B------:R-:W-:Y:S05]  /*59a0*/  VOTEU.ALL UP0, P1 ;  /* 0x0000000000ff7886 */ /* 0x000fea0000800000 */
[----:B------:R2:W-:Y:S01]  /*59b0*/  @!UP0 UTMALDG.3D [UR8], [UR4], desc[UR6] ;  /* 0x00000608040085b4 */ /* 0x0005e20008011000 */
[----:B------:R2:W-:Y:S01]  /*59c0*/  @!P1 SYNCS.ARRIVE.TRANS64.RED.A0TR RZ, [UR21+0x58], R7 ;  /* 0x00005807ffff99a7 */ /* 0x0005e20008300415 */
[----:B------:R-:W-:Y:S01]  /*59d0*/  SYNCS.ARRIVE.TRANS64.RED.A1T0 RZ, [UR37], RZ ;  /* 0x000000ffffff79a7 */ /* 0x000fe20008100425 */
[----:B-1----:R-:W-:Y:S01]  /*59e0*/  UIADD3 UR20, UPT, UPT, UR14, UR26, URZ ;  /* 0x0000001a0e147290 */ /* 0x002fe2000fffe0ff */
[----:B------:R-:W-:Y:S11]  /*59f0*/  BRA.U UP1, `(.L_x_100) ;  /* 0xfffffff101047547 */ /* 0x000ff6000b83ffff */
[----:B------:R-:W-:-:S04]  /*5a00*/  SHF.L.U32 R2, R15, 0x1f, RZ ;  /* 0x0000001f0f027819 */ /* 0x000fc800000006ff */
[----:B------:R-:W1:Y:S02]  /*5a10*/  SYNCS.PHASECHK.TRANS64.TRYWAIT P0, [UR21+0x60], R2 ;  /* 0x00006002ff0075a7 */ /* 0x000e640008001115 */
[----:B-1----:R-:W-:Y:S05]  /*5a20*/  @!P0 BRA `(.L_x_101) ;  /* 0x0000004000648947 */ /* 0x002fea0003800000 */
.L_x_194:
[----:B------:R-:W3:Y:S02]  /*5a30*/  SYNCS.PHASECHK.TRANS64.TRYWAIT P0, [UR21+0x68], R2 ;  /* 0x00006802ff0075a7 */ /* 0x000ee40008001115 */
[----:B---3--:R-:W-:Y:S05]  /*5a40*/  @!P0 BRA `(.L_x_102) ;  /* 0x0000004000748947 */ /* 0x008fea0003800000 */
.L_x_196:
[----:B------:R-:W3:Y:S02]  /*5a50*/  SYNCS.PHASECHK.TRANS64.TRYWAIT P0, [UR21+0x70], R2 ;  /* 0x00007002ff0075a7 */ /* 0x000ee40008001115 */
[----:B---3--:R-:W-:Y:S05]  /*5a60*/  @!P0 BRA `(.L_x_103) ;  /* 0x0000004000848947 */ /* 0x008fea0003800000 */
.L_x_198:
[----:B-1----:R-:W-:-:S07]  /*5a70*/  MOV R0, UR21 ;  /* 0x0000001500007c02 */ /* 0x002fce0008000f00 */
.L_x_104:
[----:B-1----:R-:W-:-:S04]  /*5a80*/  SHF.L.U32 R2, R15, 0x1f, RZ ;  /* 0x0000001f0f027819 */ /* 0x002fc800000006ff */
[----:B------:R1:W3:Y:S03]  /*5a90*/  SYNCS.PHASECHK.TRANS64.TRYWAIT P0, [R0+URZ+0x78], R2 ;  /* 0x00007802000075a7 */ /* 0x0002e600080011ff */
[----:B---3--:R-:W-:Y:S05]  /*5aa0*/  @!P0 NANOSLEEP.SYNCS 0x989680 ;  /* 0x009896800000895d */ /* 0x008fea0003900000 */
[----:B------:R-:W3:Y:S02]  /*5ab0*/  @!P0 SYNCS.PHASECHK.TRANS64 P0, [R0+URZ+0x78], R2 ;  /* 0x00007802000085a7 */ /* 0x000ee400080010ff */
[----:B--23--:R-:W-:Y:S05]  /*5ac0*/  @P0 EXIT ;  /* 0x000000000000094d */ /* 0x00cfea0003800000 */
[----:B------:R-:W-:Y:S05]  /*5ad0*/  BRA `(.L_x_104) ;  /* 0xfffffffc00e87947 */ /* 0x000fea000383ffff */
.L_x_89:
[----:B------:R-:W-:-:S06]  /*5ae0*/  UISETP.GE.AND UP0, UPT, UR21, 0x4, UPT ;  /* 0x000000041500788c */ /* 0x000fcc000bf06270 */
[----:B------:R-:W-:-:S13]  /*5af0*/  PLOP3.LUT P0, PT, PT, PT, UP0, 0x80, 0x8 ;  /* 0x000000000008781c */ /* 0x000fda0003f0f008 */
[----:B------:R-:W-:Y:S05]  /*5b00*/  @!P0 EXIT ;  /* 0x000000000000894d */ /* 0x000fea0003800000 */
[----:B------:R-:W-:Y:S01]  /*5b10*/  BAR.SYNC.DEFER_BLOCKING 0x6, 0xa0 ;  /* 0x0182800000007b1d */ /* 0x000fe20000010000 */
[C---:B------:R-:W-:Y:S01]  /*5b20*/  IMAD.SHL.U32 R45, R60.reuse, 0x10, RZ ;  /* 0x000000103c2d7824 */ /* 0x040fe200078e00ff */
[C---:B------:R-:W-:Y:S01]  /*5b30*/  SHF.L.U32 R3, R47.reuse, 0x15, RZ ;  /* 0x000000152f037819 */ /* 0x040fe200000006ff */
[C---:B------:R-:W-:Y:S02]  /*5b40*/  IMAD.U32 R23, R60.reuse, 0x10000, RZ ;  /* 0x000100003c177824 */ /* 0x040fe400078e00ff */
[----:B------:R-:W-:Y:S02]  /*5b50*/  HFMA2 R59, -RZ, RZ, 0, 5.9604644775390625e-08 ;  /* 0x00000001ff3b7431 */ /* 0x000fe400000001ff */
[----:B------:R-:W-:Y:S01]  /*5b60*/  IMAD.SHL.U32 R2, R60, 0x2, RZ ;  /* 0x000000023c027824 */ /* 0x000fe200078e00ff */
[----:B------:R-:W-:Y:S01]  /*5b70*/  UMOV UR43, 0x400 ;  /* 0x00000400002b7882 */ /* 0x000fe20000000000 */
[----:B------:R-:W1:Y:S01]  /*5b80*/  LDCU.64 UR4, c[0x0][0x890] ;  /* 0x00011200ff0477ac */ /* 0x000e620008000a00 */
[----:B------:R-:W2:Y:S01]  /*5b90*/  LDC.64 R42, c[0x0][0x8b0] ;  /* 0x00022c00ff2a7b82 */ /* 0x000ea20000000a00 */
[----:B------:R-:W-:Y:S01]  /*5ba0*/  IMAD.SHL.U32 R6, R47, 0x200, RZ ;  /* 0x000002002f067824 */ /* 0x000fe200078e00ff */
[C---:B------:R-:W-:Y:S01]  /*5bb0*/  LOP3.LUT R7, R45.reuse, 0x40, RZ, 0xc0, !PT ;  /* 0x000000402d077812 */ /* 0x040fe200078ec0ff */
[----:B------:R-:W-:Y:S01]  /*5bc0*/  ULEA UR43, UR47, UR43, 0x18 ;  /* 0x0000002b2f2b7291 */ /* 0x000fe2000f8ec0ff */
[----:B------:R-:W-:Y:S01]  /*5bd0*/  LOP3.LUT R44, R45, 0x5b0, RZ, 0xc0, !PT ;  /* 0x000005b02d2c7812 */ /* 0x000fe200078ec0ff */
[----:B------:R-:W-:Y:S01]  /*5be0*/  IMAD.MOV.U32 R22, RZ, RZ, RZ ;  /* 0x000000ffff167224 */ /* 0x000fe200078e00ff */
[----:B------:R-:W-:Y:S01]  /*5bf0*/  LOP3.LUT R3, R3, 0x200000, RZ, 0xc0, !PT ;  /* 0x0020000003037812 */ /* 0x000fe200078ec0ff */
[----:B------:R-:W-:Y:S01]  /*5c00*/  IMAD.MOV.U32 R58, RZ, RZ, RZ ;  /* 0x000000ffff3a7224 */ /* 0x000fe200078e00ff */
[----:B------:R-:W3:Y:S01]  /*5c10*/  LDC.64 R40, c[0x0][0x8a8] ;  /* 0x00022a00ff287b82 */ /* 0x000ee20000000a00 */
[----:B------:R-:W-:Y:S01]  /*5c20*/  LOP3.LUT R2, R7, 0x8, R2, 0xf8, !PT ;  /* 0x0000000807027812 */ /* 0x000fe200078ef802 */
[----:B------:R-:W-:Y:S01]  /*5c30*/  IMAD.MOV.U32 R55, RZ, RZ, RZ ;  /* 0x000000ffff377224 */ /* 0x000fe200078e00ff */
[----:B------:R-:W-:Y:S01]  /*5c40*/  LOP3.LUT R44, R44, 0x200, R6, 0xf8, !PT ;  /* 0x000002002c2c7812 */ /* 0x000fe200078ef806 */
[----:B------:R-:W4:Y:S01]  /*5c50*/  LDCU UR60, c[0x0][0x370] ;  /* 0x00006e00ff3c77ac */ /* 0x000f220008000800 */
[----:B------:R-:W-:-:S02]  /*5c60*/  LOP3.LUT R23, R3, 0x400000, R23, 0xf8, !PT ;  /* 0x0040000003177812 */ /* 0x000fc400078ef817 */
[----:B------:R-:W-:Y:S01]  /*5c70*/  LOP3.LUT P0, RZ, R45, 0x40, RZ, 0xc0, !PT ;  /* 0x000000402dff7812 */ /* 0x000fe2000780c0ff */
[----:B------:R-:W4:Y:S01]  /*5c80*/  LDS R0, [UR43+0x140] ;  /* 0x0001402bff007984 */ /* 0x000f220008000800 */
[----:B-1----:R-:W-:Y:S01]  /*5c90*/  IMAD.U32 R49, RZ, RZ, UR4 ;  /* 0x00000004ff317e24 */ /* 0x002fe2000f8e00ff */
[----:B------:R-:W-:Y:S01]  /*5ca0*/  UIADD3 UR4, UPT, UPT, UR43, 0x200, URZ ;  /* 0x000002002b047890 */ /* 0x000fe2000fffe0ff */
[----:B------:R-:W-:Y:S01]  /*5cb0*/  LOP3.LUT R44, R44, R2, RZ, 0xfc, !PT ;  /* 0x000000022c2c7212 */ /* 0x000fe200078efcff */
[----:B------:R-:W-:Y:S01]  /*5cc0*/  IMAD.U32 R48, RZ, RZ, UR5 ;  /* 0x00000005ff307e24 */ /* 0x000fe2000f8e00ff */
[----:B------:R-:W-:Y:S01]  /*5cd0*/  P2R R2, PR, RZ, 0x1 ;  /* 0x00000001ff027803 */ /* 0x000fe20000000000 */
[----:B------:R-:W1:Y:S01]  /*5ce0*/  LDCU UR42, c[0x0][0xb0c] ;  /* 0x00016180ff2a77ac */ /* 0x000e620008000800 */
[----:B------:R-:W-:Y:S01]  /*5cf0*/  LOP3.LUT R60, R60, 0x60, RZ, 0xc0, !PT ;  /* 0x000000603c3c7812 */ /* 0x000fe200078ec0ff */
[----:B------:R-:W-:Y:S01]  /*5d00*/  IMAD.U32 R52, RZ, RZ, UR4 ;  /* 0x00000004ff347e24 */ /* 0x000fe2000f8e00ff */
[----:B------:R-:W-:Y:S01]  /*5d10*/  MOV R57, RZ ;  /* 0x000000ff00397202 */ /* 0x000fe20000000f00 */
[----:B------:R-:W1:Y:S01]  /*5d20*/  LDCU UR39, c[0x0][0xb30] ;  /* 0x00016600ff2777ac */ /* 0x000e620008000800 */
[----:B------:R-:W1:Y:S01]  /*5d30*/  LDCU.64 UR54, c[0x0][0x888] ;  /* 0x00011100ff3677ac */ /* 0x000e620008000a00 */
[----:B------:R-:W1:Y:S01]  /*5d40*/  LDCU.64 UR40, c[0x0][0xb28] ;  /* 0x00016500ff2877ac */ /* 0x000e620008000a00 */
[----:B------:R-:W1:Y:S01]  /*5d50*/  LDCU.128 UR56, c[0x0][0xb10] ;  /* 0x00016200ff3877ac */ /* 0x000e620008000c00 */
[----:B------:R-:W1:Y:S01]  /*5d60*/  LDCU UR53, c[0x0][0x374] ;  /* 0x00006e80ff3577ac */ /* 0x000e620008000800 */
[----:B------:R-:W-:Y:S01]  /*5d70*/  UMOV UR52, URZ ;  /* 0x000000ff00347c82 */ /* 0x000fe20008000000 */
[----:B------:R-:W-:Y:S01]  /*5d80*/  UMOV UR46, URZ ;  /* 0x000000ff002e7c82 */ /* 0x000fe20008000000 */
[----:B-1234-:R-:W-:-:S07]  /*5d90*/  IMAD.IADD R23, R0, 0x1, R23 ;  /* 0x0000000100177824 */ /* 0x01efce00078e0217 */
.L_x_148:
[----:B------:R-:W-:Y:S02]  /*5da0*/  LEA R3, R55, UR43, 0x3 ;  /* 0x0000002b37037c11 */ /* 0x000fe4000f8e18ff */
[----:B------:R-:W-:Y:S02]  /*5db0*/  SHF.L.U32 R0, R57, 0x1f, RZ ;  /* 0x0000001f39007819 */ /* 0x000fe400000006ff */
[----:B-1----:R-:W-:Y:S02]  /*5dc0*/  LEA R4, R55, UR43, 0x4 ;  /* 0x0000002b37047c11 */ /* 0x002fe4000f8e20ff */
[----:B------:R-:W1:Y:S02]  /*5dd0*/  SYNCS.PHASECHK.TRANS64.TRYWAIT P0, [R3+URZ+0x90], R0 ;  /* 0x00009000030075a7 */ /* 0x000e6400080011ff */
[----:B-1----:R-:W-:Y:S05]  /*5de0*/  @!P0 BRA `(.L_x_105) ;  /* 0x0000003c00bc8947 */ /* 0x002fea0003800000 */
.L_x_199:
[----:B------:R-:W2:Y:S01]  /*5df0*/  LDS.128 R4, [R4+0x120] ;  /* 0x0001200004047984 */ /* 0x000ea20000000c00 */
[----:B------:R-:W-:Y:S01]  /*5e00*/  UISETP.GE.AND UP0, UPT, UR45, 0x1, UPT ;  /* 0x000000012d00788c */ /* 0x000fe2000bf06270 */
[----:B------:R-:W-:Y:S01]  /*5e10*/  @!PT LDS RZ, [RZ] ;  /* 0x00000000fffff984 */ /* 0x000fe20000000800 */
[----:B------:R-:W-:Y:S01]  /*5e20*/  @!PT LDS RZ, [RZ] ;  /* 0x00000000fffff984 */ /* 0x000fe20000000800 */
[----:B------:R-:W-:Y:S01]  /*5e30*/  @!PT LDS RZ, [RZ] ;  /* 0x00000000fffff984 */ /* 0x000fe20000000800 */
[----:B------:R-:W-:Y:S01]  /*5e40*/  @!PT LDS RZ, [RZ] ;  /* 0x00000000fffff984 */ /* 0x000fe20000000800 */
[----:B------:R3:W-:Y:S06]  /*5e50*/  MEMBAR.ALL.CTA ;  /* 0x0000000000007992 */ /* 0x0007ec0000008000 */
[----:B---3--:R-:W3:Y:S01]  /*5e60*/  FENCE.VIEW.ASYNC.S ;  /* 0x00000000000073c6 */ /* 0x008ee20000000000 */
[----:B--2---:R-:W-:Y:S11]  /*5e70*/  LOP3.LUT P0, RZ, R6, 0x1, RZ, 0xc0, !PT ;  /* 0x0000000106ff7812 */ /* 0x004ff6000780c0ff */
[----:B------:R-:W-:Y:S02]  /*5e80*/  @!UPT UIADD3 URZ, UPT, UPT, URZ, URZ, URZ ;  /* 0x000000fffffff290 */ /* 0x000fe4000fffe0ff */
[----:B---3--:R-:W-:Y:S01]  /*5e90*/  VOTEU.ANY UP1, P0 ;  /* 0x0000000000ff7886 */ /* 0x008fe20000020100 */
[----:B------:R-:W-:Y:S01]  /*5ea0*/  PLOP3.LUT P0, PT, PT, PT, UP1, 0x80, 0x8 ;  /* 0x000000000008781c */ /* 0x000fe20003f0f018 */
[----:B------:R-:W-:Y:S11]  /*5eb0*/  UP2UR UR62, UPR, URZ, 0x2 ;  /* 0x00000002ff3e7883 */ /* 0x000ff60008000000 */
[----:B------:R-:W-:Y:S01]  /*5ec0*/  @!UPT UIADD3 URZ, UPT, UPT, URZ, URZ, URZ ;  /* 0x000000fffffff290 */ /* 0x000fe2000fffe0ff */
[----:B-1----:R-:W-:Y:S02]  /*5ed0*/  @P0 SHF.R.U32.HI R0, RZ, 0x10, R5 ;  /* 0x00000010ff000819 */ /* 0x002fe40000011605 */
        /* <DEDUP_REMOVED lines=12> */
[----:B------:R-:W2:Y:S01]  /*5fa0*/  LDCU UR12, c[0x0][0xb20] ;  /* 0x00016400ff0c77ac */ /* 0x000ea20008000800 */
[----:B------:R-:W-:Y:S02]  /*5fb0*/  UIMAD.WIDE.U32 UR4, UR53, UR59, URZ ;  /* 0x0000003b350472a5 */ /* 0x000fe4000f8e00ff */
[----:B------:R-:W-:Y:S02]  /*5fc0*/  UIMAD.WIDE.U32 UR6, UR60, UR56, URZ ;  /* 0x000000383c0672a5 */ /* 0x000fe4000f8e00ff */
[----:B------:R-:W-:Y:S02]  /*5fd0*/  UISETP.NE.AND UP0, UPT, UR58, 0x1, UPT ;  /* 0x000000013a00788c */ /* 0x000fe4000bf05270 */
[----:B------:R-:W-:Y:S02]  /*5fe0*/  UIMAD.WIDE.U32 UR8, UR37, UR59, URZ ;  /* 0x0000003b250872a5 */ /* 0x000fe4000f8e00ff */
[----:B------:R-:W-:Y:S02]  /*5ff0*/  UIMAD.WIDE.U32 UR10, UR38, UR56, URZ ;  /* 0x00000038260a72a5 */ /* 0x000fe4000f8e00ff */
[----:B------:R-:W-:Y:S02]  /*6000*/  UISETP.NE.AND UP1, UPT, UR42, 0x1, UPT ;  /* 0x000000012a00788c */ /* 0x000fe4000bf25270 */
[----:B------:R-:W-:Y:S01]  /*6010*/  UISETP.NE.AND UP2, UPT, UR45, 0x1, UPT ;  /* 0x000000012d00788c */ /* 0x000fe2000bf45270 */
[----:B------:R-:W-:Y:S02]  /*6020*/  UMOV UR4, UR5 ;  /* 0x0000000500047c82 */ /* 0x000fe40008000000 */
[----:B--2---:R-:W-:Y:S03]  /*6030*/  USHF.R.U32.HI UR5, URZ, UR12, UR4 ;  /* 0x0000000cff057299 */ /* 0x004fe60008011604 */
[----:B------:R-:W-:Y:S02]  /*6040*/  UMOV UR4, UR7 ;  /* 0x0000000700047c82 */ /* 0x000fe40008000000 */
[----:B------:R-:W-:Y:S02]  /*6050*/  USHF.R.U32.HI UR7, URZ, UR57, UR4 ;  /* 0x00000039ff077299 */ /* 0x000fe40008011604 */
[----:B------:R-:W-:Y:S02]  /*6060*/  USEL UR4, UR53, UR5, !UP0 ;  /* 0x0000000535047287 */ /* 0x000fe4000c000000 */
[----:B------:R-:W-:Y:S01]  /*6070*/  USEL UR7, UR60, UR7, !UP1 ;  /* 0x000000073c077287 */ /* 0x000fe2000c800000 */
[----:B------:R-:W-:Y:S01]  /*6080*/  UMOV UR5, UR9 ;  /* 0x0000000900057c82 */ /* 0x000fe20008000000 */
[----:B------:R-:W-:Y:S02]  /*6090*/  UIMAD.WIDE.U32 UR8, UR4, UR40, URZ ;  /* 0x00000028040872a5 */ /* 0x000fe4000f8e00ff */
[----:B------:R-:W-:Y:S03]  /*60a0*/  USHF.R.U32.HI UR6, URZ, UR12, UR5 ;  /* 0x0000000cff067299 */ /* 0x000fe60008011605 */
[----:B------:R-:W-:Y:S01]  /*60b0*/  UMOV UR5, UR11 ;  /* 0x0000000b00057c82 */ /* 0x000fe20008000000 */
[----:B------:R-:W-:Y:S02]  /*60c0*/  UIMAD.WIDE.U32 UR10, UR7, UR40, URZ ;  /* 0x00000028070a72a5 */ /* 0x000fe4000f8e00ff */
[----:B------:R-:W-:Y:S02]  /*60d0*/  USHF.R.U32.HI UR12, URZ, UR57, UR5 ;  /* 0x00000039ff0c7299 */ /* 0x000fe40008011605 */
[----:B------:R-:W-:Y:S01]  /*60e0*/  USEL UR6, UR37, UR6, !UP0 ;  /* 0x0000000625067287 */ /* 0x000fe2000c000000 */
[----:B------:R-:W-:Y:S02]  /*60f0*/  UMOV UR5, UR9 ;  /* 0x0000000900057c82 */ /* 0x000fe40008000000 */
[----:B------:R-:W-:Y:S01]  /*6100*/  UMOV UR10, UR11 ;  /* 0x0000000b000a7c82 */ /* 0x000fe20008000000 */
[----:B------:R-:W-:Y:S02]  /*6110*/  @UP2 USHF.R.U32.HI UR4, URZ, UR41, UR5 ;  /* 0x00000029ff042299 */ /* 0x000fe40008011605 */
[----:B------:R-:W-:Y:S02]  /*6120*/  @UP2 USHF.R.U32.HI UR7, URZ, UR41, UR10 ;  /* 0x00000029ff072299 */ /* 0x000fe4000801160a */
[----:B------:R-:W-:Y:S02]  /*6130*/  UIMAD UR4, UR45, UR4, URZ ;  /* 0x000000042d0472a4 */ /* 0x000fe4000f8e02ff */
        /* <DEDUP_REMOVED lines=8> */
[----:B------:R-:W-:Y:S02]  /*61c0*/  USEL UR11, UR6, UR4, !UP2 ;  /* 0x00000004060b7287 */ /* 0x000fe4000d000000 */
[----:B------:R-:W-:Y:S02]  /*61d0*/  UIADD3 UR8, UPT, UPT, -UR5, URZ, URZ ;  /* 0x000000ff05087290 */ /* 0x000fe4000fffe1ff */
[----:B------:R-:W-:Y:S01]  /*61e0*/  UIADD3 UR10, UPT, UPT, -UR11, URZ, URZ ;  /* 0x000000ff0b0a7290 */ /* 0x000fe2000fffe1ff */
[----:B------:R-:W-:Y:S01]  /*61f0*/  @!UP0 UMOV UR4, UR9 ;  /* 0x0000000900048c82 */ /* 0x000fe20008000000 */
[----:B------:R-:W-:Y:S02]  /*6200*/  UIADD3 UR9, UPT, UPT, -UR6, URZ, URZ ;  /* 0x000000ff06097290 */ /* 0x000fe4000fffe1ff */
[----:B------:R-:W-:Y:S02]  /*6210*/  @!UP0 USHF.R.U32.HI UR4, URZ, UR41, UR4 ;  /* 0x00000029ff048299 */ /* 0x000fe40008011604 */
[----:B------:R-:W-:Y:S02]  /*6220*/  UIMAD UR10, UR45, UR10, UR6 ;  /* 0x0000000a2d0a72a4 */ /* 0x000fe4000f8e0206 */
[----:B------:R-:W-:Y:S04]  /*6230*/  @!UP0 USEL UR4, UR5, UR4, !UP2 ;  /* 0x0000000405048287 */ /* 0x000fe8000d000000 */
[----:B------:R-:W-:Y:S02]  /*6240*/  @!UP0 UIMAD UR10, UR7, UR10, UR4 ;  /* 0x0000000a070a82a4 */ /* 0x000fe4000f8e0204 */
[----:B------:R-:W-:Y:S02]  /*6250*/  @!UP0 UIADD3 UR11, UPT, UPT, UR11, -UR4, URZ ;  /* 0x800000040b0b8290 */ /* 0x000fe4000fffe0ff */
[----:B------:R-:W-:Y:S02]  /*6260*/  UIMAD UR7, UR42, UR8, UR38 ;  /* 0x000000082a0772a4 */ /* 0x000fe4000f8e0226 */
[----:B------:R-:W-:Y:S02]  /*6270*/  @!UP0 UIMAD UR6, UR11, UR45, UR5 ;  /* 0x0000002d0b0682a4 */ /* 0x000fe4000f8e0205 */
[----:B------:R-:W-:Y:S01]  /*6280*/  UIMAD UR4, UR58, UR9, UR37 ;  /* 0x000000093a0472a4 */ /* 0x000fe2000f8e0225 */
[----:B------:R-:W-:Y:S02]  /*6290*/  @!UP0 UMOV UR5, UR10 ;  /* 0x0000000a00058c82 */ /* 0x000fe40008000000 */
[----:B------:R-:W-:Y:S02]  /*62a0*/  UIMAD UR38, UR5, UR42, UR7 ;  /* 0x0000002a052672a4 */ /* 0x000fe4000f8e0207 */
[----:B------:R-:W-:Y:S11]  /*62b0*/  UIMAD UR37, UR6, UR58, UR4 ;  /* 0x0000003a062572a4 */ /* 0x000ff6000f8e0204 */
[----:B------:R-:W-:Y:S01]  /*62c0*/  @!UPT UIADD3 URZ, UPT, UPT, URZ, URZ, URZ ;  /* 0x000000fffffff290 */ /* 0x000fe2000fffe0ff */
.L_x_106:
[----:B------:R-:W-:Y:S01]  /*62d0*/  UISETP.NE.AND UP0, UPT, UR39, 0x1, UPT ;  /* 0x000000012700788c */ /* 0x000fe2000bf05270 */
[----:B------:R-:W-:Y:S01]  /*62e0*/  LOP3.LUT P0, RZ, R52, 0x90, RZ, 0xc0, !PT ;  /* 0x0000009034ff7812 */ /* 0x000fe2000780c0ff */
[----:B------:R-:W-:Y:S01]  /*62f0*/  USHF.L.U32 UR50, UR20, 0x6, URZ ;  /* 0x0000000614327899 */ /* 0x000fe200080006ff */
[----:B------:R-:W-:Y:S01]  /*6300*/  BSSY.RECONVERGENT B6, `(.L_x_107) ;  /* 0x0000034000067945 */ /* 0x000fe20003800200 */
[----:B------:R-:W-:Y:S01]  /*6310*/  USHF.L.U32 UR49, UR24, 0x7, URZ ;  /* 0x0000000718317899 */ /* 0x000fe200080006ff */
[----:B------:R-:W-:Y:S06]  /*6320*/  IADD3 R55, PT, PT, R55, 0x1, RZ ;  /* 0x0000000137377810 */ /* 0x000fec0007ffe0ff */
[----:B------:R-:W2:Y:S01]  /*6330*/  @!UP0 LDCU.128 UR12, c[0x0][0xb10] ;  /* 0x00016200ff0c87ac */ /* 0x000ea20008000c00 */
[----:B------:R-:W3:Y:S01]  /*6340*/  @!UP0 LDCU UR5, c[0x0][0xb0c] ;  /* 0x00016180ff0587ac */ /* 0x000ee20008000800 */
[----:B------:R-:W4:Y:S01]  /*6350*/  @!UP0 LDCU UR10, c[0x0][0xb20] ;  /* 0x00016400ff0a87ac */ /* 0x000f220008000800 */
[----:B--2---:R-:W-:Y:S02]  /*6360*/  UIMAD.WIDE.U32 UR8, UR38, UR12, URZ ;  /* 0x0000000c260872a5 */ /* 0x004fe4000f8e00ff */
[----:B------:R-:W-:Y:S02]  /*6370*/  UIMAD.WIDE.U32 UR6, UR37, UR15, URZ ;  /* 0x0000000f250672a5 */ /* 0x000fe4000f8e00ff */
[----:B------:R-:W-:Y:S03]  /*6380*/  @!UP0 UISETP.NE.AND UP1, UPT, UR14, 0x1, UPT ;  /* 0x000000010e00888c */ /* 0x000fe6000bf25270 */
[----:B------:R-:W-:Y:S01]  /*6390*/  @!UP0 UMOV UR4, UR9 ;  /* 0x0000000900048c82 */ /* 0x000fe20008000000 */
[----:B---3--:R-:W-:Y:S02]  /*63a0*/  @!UP0 UISETP.NE.AND UP2, UPT, UR5, 0x1, UPT ;  /* 0x000000010500888c */ /* 0x008fe4000bf45270 */
[----:B------:R-:W-:Y:S01]  /*63b0*/  @!UP0 USHF.R.U32.HI UR4, URZ, UR13, UR4 ;  /* 0x0000000dff048299 */ /* 0x000fe20008011604 */
[----:B------:R-:W-:Y:S02]  /*63c0*/  @!UP0 UMOV UR6, UR7 ;  /* 0x0000000700068c82 */ /* 0x000fe40008000000 */
[----:B----4-:R-:W-:Y:S02]  /*63d0*/  @!UP0 USHF.R.U32.HI UR6, URZ, UR10, UR6 ;  /* 0x0000000aff068299 */ /* 0x010fe40008011606 */
[----:B------:R-:W-:Y:S02]  /*63e0*/  @!UP0 USEL UR7, UR38, UR4, !UP2 ;  /* 0x0000000426078287 */ /* 0x000fe4000d000000 */
[----:B------:R-:W-:Y:S04]  /*63f0*/  @!UP0 USEL UR6, UR37, UR6, !UP1 ;  /* 0x0000000625068287 */ /* 0x000fe8000c800000 */
[----:B------:R-:W-:Y:S02]  /*6400*/  @!UP0 UIADD3 UR4, UPT, UPT, -UR7, UR6, URZ ;  /* 0x0000000607048290 */ /* 0x000fe4000fffe1ff */
[----:B------:R-:W-:Y:S02]  /*6410*/  @!UP0 UIADD3 UR6, UPT, UPT, UR7, -UR6, URZ ;  /* 0x8000000607068290 */ /* 0x000fe4000fffe0ff */
[----:B------:R-:W-:Y:S02]  /*6420*/  @!UP0 UIMAD UR38, UR4, UR5, UR38 ;  /* 0x00000005042682a4 */ /* 0x000fe4000f8e0226 */
[----:B------:R-:W-:Y:S01]  /*6430*/  @!UP0 UIMAD UR37, UR6, UR14, UR37 ;  /* 0x0000000e062582a4 */ /* 0x000fe2000f8e0225 */
[----:B------:R-:W-:Y:S11]  /*6440*/  @!P0 BRA `(.L_x_108) ;  /* 0x00000000007c8947 */ /* 0x000ff60003800000 */
[----:B------:R-:W2:Y:S01]  /*6450*/  LDCU.64 UR8, c[0x4][0x80] ;  /* 0x01001000ff0877ac */ /* 0x000ea20008000a00 */
[----:B------:R-:W-:Y:S01]  /*6460*/  MOV R2, 0x0 ;  /* 0x0000000000027802 */ /* 0x000fe20000000f00 */
[----:B------:R-:W-:Y:S02]  /*6470*/  HFMA2 R12, -RZ, RZ, 0, 5.9604644775390625e-08 ;  /* 0x00000001ff0c7431 */ /* 0x000fe400000001ff */
[----:B------:R-:W-:Y:S01]  /*6480*/  IMAD.MOV.U32 R8, RZ, RZ, 0x70 ;  /* 0x00000070ff087424 */ /* 0x000fe200078e00ff */
[----:B------:R3:W4:Y:S01]  /*6490*/  LDC.64 R14, c[0x4][R2] ;  /* 0x01000000020e7b82 */ /* 0x0007220000000a00 */
[----:B------:R-:W1:Y:S01]  /*64a0*/  LDCU.64 UR6, c[0x4][0x88] ;  /* 0x01001100ff0677ac */ /* 0x000e620008000a00 */
[----:B------:R-:W-:Y:S01]  /*64b0*/  IMAD.MOV.U32 R13, RZ, RZ, RZ ;  /* 0x000000ffff0d7224 */ /* 0x000fe200078e00ff */
[----:B------:R-:W1:Y:S01]  /*64c0*/  LDCU.64 UR4, c[0x4][0x8] ;  /* 0x01000100ff0477ac */ /* 0x000e620008000a00 */
[----:B--2---:R-:W-:Y:S01]  /*64d0*/  MOV R5, UR9 ;  /* 0x0000000900057c02 */ /* 0x004fe20008000f00 */
[----:B------:R-:W-:Y:S01]  /*64e0*/  IMAD.U32 R4, RZ, RZ, UR8 ;  /* 0x00000008ff047e24 */ /* 0x000fe2000f8e00ff */
[----:B-1----:R-:W-:Y:S01]  /*64f0*/  MOV R7, UR7 ;  /* 0x0000000700077c02 */ /* 0x002fe20008000f00 */
[----:B------:R-:W-:Y:S01]  /*6500*/  IMAD.U32 R6, RZ, RZ, UR6 ;  /* 0x00000006ff067e24 */ /* 0x000fe2000f8e00ff */
[----:B------:R-:W-:Y:S01]  /*6510*/  MOV R11, UR5 ;  /* 0x00000005000b7c02 */ /* 0x000fe20008000f00 */
[----:B------:R-:W-:Y:S02]  /*6520*/  IMAD.U32 R10, RZ, RZ, UR4 ;  /* 0x00000004ff0a7e24 */ /* 0x000fe4000f8e00ff */
[----:B------:R-:W-:Y:S07]  /*6530*/  LEPC R20, `(.L_x_109) ;  /* 0x000000001014794e */ /* 0x000fee0000000000 */
[----:B---345:R-:W-:Y:S05]  /*6540*/  CALL.ABS.NOINC R14 ;  /* 0x000000000e007343 */ /* 0x038fea0003c00000 */
.L_x_109:
[----:B------:R-:W1:Y:S01]  /*6550*/  LDCU.64 UR8, c[0x4][0x80] ;  /* 0x01001000ff0877ac */ /* 0x000e620008000a00 */
[----:B------:R-:W2:Y:S01]  /*6560*/  LDC.64 R2, c[0x4][R2] ;  /* 0x0100000002027b82 */ /* 0x000ea20000000a00 */
[----:B------:R-:W-:Y:S02]  /*6570*/  HFMA2 R12, -RZ, RZ, 0, 5.9604644775390625e-08 ;  /* 0x00000001ff0c7431 */ /* 0x000fe400000001ff */
[----:B------:R-:W-:Y:S02]  /*6580*/  IMAD.MOV.U32 R8, RZ, RZ, 0x70 ;  /* 0x00000070ff087424 */ /* 0x000fe400078e00ff */
[----:B------:R-:W-:Y:S01]  /*6590*/  IMAD.MOV.U32 R13, RZ, RZ, RZ ;  /* 0x000000ffff0d7224 */ /* 0x000fe200078e00ff */
[----:B------:R-:W3:Y:S01]  /*65a0*/  LDCU.64 UR6, c[0x4][0x88] ;  /* 0x01001100ff0677ac */ /* 0x000ee20008000a00 */
[----:B------:R-:W4:Y:S01]  /*65b0*/  LDCU.64 UR4, c[0x4][0x8] ;  /* 0x01000100ff0477ac */ /* 0x000f220008000a00 */
[----:B-1----:R-:W-:Y:S02]  /*65c0*/  MOV R4, UR8 ;  /* 0x0000000800047c02 */ /* 0x002fe40008000f00 */
[----:B------:R-:W-:Y:S02]  /*65d0*/  MOV R5, UR9 ;  /* 0x0000000900057c02 */ /* 0x000fe40008000f00 */
[----:B---3--:R-:W-:Y:S01]  /*65e0*/  MOV R7, UR7 ;  /* 0x0000000700077c02 */ /* 0x008fe20008000f00 */
[----:B------:R-:W-:Y:S01]  /*65f0*/  IMAD.U32 R6, RZ, RZ, UR6 ;  /* 0x00000006ff067e24 */ /* 0x000fe2000f8e00ff */
[----:B----4-:R-:W-:Y:S01]  /*6600*/  MOV R11, UR5 ;  /* 0x00000005000b7c02 */ /* 0x010fe20008000f00 */
[----:B------:R-:W-:Y:S02]  /*6610*/  IMAD.U32 R10, RZ, RZ, UR4 ;  /* 0x00000004ff0a7e24 */ /* 0x000fe4000f8e00ff */
[----:B------:R-:W-:Y:S07]  /*6620*/  LEPC R20, `(.L_x_108) ;  /* 0x000000001014794e */ /* 0x000fee0000000000 */
[----:B--2---:R-:W-:Y:S05]  /*6630*/  CALL.ABS.NOINC R2 ;  /* 0x0000000002007343 */ /* 0x004fea0003c00000 */
.L_x_108:
[----:B------:R-:W-:Y:S05]  /*6640*/  BSYNC.RECONVERGENT B6 ;  /* 0x0000000000067941 */ /* 0x000fea0003800200 */
.L_x_107:
[----:B------:R-:W-:Y:S02]  /*6650*/  R2UR UR6, R51 ;  /* 0x00000000330672ca */ /* 0x000fe400000e0000 */
[----:B------:R-:W-:Y:S02]  /*6660*/  R2UR UR5, R49 ;  /* 0x00000000310572ca */ /* 0x000fe400000e0000 */
[----:B------:R-:W-:Y:S02]  /*6670*/  R2UR UR4, R48 ;  /* 0x00000000300472ca */ /* 0x000fe400000e0000 */
[----:B------:R-:W-:Y:S02]  /*6680*/  ISETP.NE.U32.AND P4, PT, R42, RZ, PT ;  /* 0x000000ff2a00720c */ /* 0x000fe40003f85070 */
[----:B------:R-:W-:Y:S02]  /*6690*/  ISETP.NE.U32.AND P2, PT, RZ, UR54, PT ;  /* 0x00000036ff007c0c */ /* 0x000fe4000bf45070 */
[----:B------:R-:W-:Y:S02]  /*66a0*/  ISETP.NE.AND.EX P4, PT, R43, RZ, PT, P4 ;  /* 0x000000ff2b00720c */ /* 0x000fe40003f85340 */
[----:B------:R-:W-:Y:S01]  /*66b0*/  ISETP.NE.AND.EX P2, PT, RZ, UR55, PT, P2 ;  /* 0x00000037ff007c0c */ /* 0x000fe2000bf45320 */
[----:B------:R-:W-:Y:S02]  /*66c0*/  UISETP.NE.AND UP2, UPT, UR6, URZ, UPT ;  /* 0x000000ff0600728c */ /* 0x000fe4000bf45270 */
[----:B------:R-:W-:Y:S04]  /*66d0*/  UISETP.NE.U32.AND UP0, UPT, UR5, URZ, UPT ;  /* 0x000000ff0500728c */ /* 0x000fe8000bf05070 */
[----:B------:R-:W-:Y:S01]  /*66e0*/  UISETP.NE.AND.EX UP1, UPT, UR4, URZ, UPT, UP0 ;  /* 0x000000ff0400728c */ /* 0x000fe2000bf25300 */
[----:B------:R-:W-:Y:S01]  /*66f0*/  PLOP3.LUT P1, PT, PT, PT, UP2, 0x80, 0x8 ;  /* 0x000000000008781c */ /* 0x000fe20003f2f028 */
[----:B------:R-:W-:Y:S03]  /*6700*/  UPLOP3.LUT UP0, UPT, UPT, UPT, UPT, 0x40, 0x4 ;  /* 0x000000000004789c */ /* 0x000fe60003f0e870 */
[----:B------:R-:W-:Y:S06]  /*6710*/  @UP2 UPLOP3.LUT UP0, UPT, UPT, UPT, UP1, 0x80, 0x8 ;  /* 0x000000000008289c */ /* 0x000fec0003f0f010 */
[----:B------:R-:W-:Y:S01]  /*6720*/  PLOP3.LUT P0, PT, PT, PT, UP0, 0x80, 0x8 ;  /* 0x000000000008781c */ /* 0x000fe20003f0f008 */
[----:B------:R-:W-:Y:S01]  /*6730*/  @!UPT UIADD3 URZ, UPT, UPT, URZ, URZ, URZ ;  /* 0x000000fffffff290 */ /* 0x000fe2000fffe0ff */
[----:B------:R-:W-:Y:S11]  /*6740*/  BRA.U !UP1, `(.L_x_110) ;  /* 0x0000000109407547 */ /* 0x000ff6000b800000 */
[----:B------:R-:W-:Y:S01]  /*6750*/  UISETP.NE.U32.AND UP0, UPT, UR54, URZ, UPT ;  /* 0x000000ff3600728c */ /* 0x000fe2000bf05070 */
[----:B------:R-:W-:Y:S01]  /*6760*/  R2UR UR6, R49 ;  /* 0x00000000310672ca */ /* 0x000fe200000e0000 */
[----:B------:R-:W2:Y:S01]  /*6770*/  LDCU.64 UR8, c[0x0][0x358] ;  /* 0x00006b00ff0877ac */ /* 0x000ea20008000a00 */
[----:B------:R-:W-:Y:S02]  /*6780*/  HFMA2 R46, -RZ, RZ, 0, 5.9604644775390625e-08 ;  /* 0x00000001ff2e7431 */ /* 0x000fe400000001ff */
[----:B-1----:R-:W-:Y:S01]  /*6790*/  IMAD.MOV.U32 R0, RZ, RZ, 0x1 ;  /* 0x00000001ff007424 */ /* 0x002fe200078e00ff */
[----:B------:R-:W-:Y:S06]  /*67a0*/  UISETP.NE.AND.EX UP0, UPT, UR55, URZ, UPT, UP0 ;  /* 0x000000ff3700728c */ /* 0x000fec000bf05300 */
[----:B------:R-:W-:Y:S05]  /*67b0*/  PLOP3.LUT P3, PT, PT, PT, UP0, 0x80, 0x8 ;  /* 0x000000000008781c */ /* 0x000fea0003f6f008 */
[----:B------:R-:W1:Y:S01]  /*67c0*/  @UP0 LDCU.64 UR4, c[0x0][0x888] ;  /* 0x00011100ff0407ac */ /* 0x000e620008000a00 */
[----:B------:R-:W-:Y:S07]  /*67d0*/  @UP0 UIMAD UR6, UR36, UR6, URZ ;  /* 0x00000006240602a4 */ /* 0x000fee000f8e02ff */
[----:B------:R-:W-:Y:S01]  /*67e0*/  @!P3 PRMT R46, R0, 0x7610, R46 ;  /* 0x00007610002eb816 */ /* 0x000fe2000000002e */
[----:B-1----:R-:W-:Y:S06]  /*67f0*/  @UP0 UIMAD.WIDE UR4, UR6, 0x4, UR4 ;  /* 0x00000004060408a5 */ /* 0x002fec000f8e0204 */
[----:B------:R-:W-:Y:S02]  /*6800*/  IMAD.U32 R2, RZ, RZ, UR4 ;  /* 0x00000004ff027e24 */ /* 0x000fe4000f8e00ff */
[----:B------:R-:W-:Y:S03]  /*6810*/  IMAD.U32 R3, RZ, RZ, UR5 ;  /* 0x00000005ff037e24 */ /* 0x000fe6000f8e00ff */
[----:B------:R-:W1:Y:S02]  /*6820*/  @!UP0 LDCU UR4, c[0x0][0x880] ;  /* 0x00011000ff0487ac */ /* 0x000e640008000800 */
[----:B--2--5:R2:W5:Y:S02]  /*6830*/  @P3 LDG.E R27, desc[UR8][R2.64] ;  /* 0x00000008021b3981 */ /* 0x024564000c1e1900 */
[----:B-12---:R-:W-:Y:S02]  /*6840*/  @!P3 MOV R27, UR4 ;  /* 0x00000004001bbc02 */ /* 0x006fe40008000f00 */
.L_x_110:
[----:B------:R-:W-:Y:S05]  /*6850*/  @!P4 BRA `(.L_x_111) ;  /* 0x000000000024c947 */ /* 0x000fea0003800000 */
[----:B------:R-:W-:Y:S01]  /*6860*/  ISETP.NE.U32.AND P3, PT, R40, RZ, PT ;  /* 0x000000ff2800720c */ /* 0x000fe20003f65070 */
[----:B------:R-:W2:Y:S03]  /*6870*/  LDCU.64 UR4, c[0x0][0x358] ;  /* 0x00006b00ff0477ac */ /* 0x000ea60008000a00 */
[----:B------:R-:W-:Y:S11]  /*6880*/  ISETP.NE.AND.EX P3, PT, R41, RZ, PT, P3 ;  /* 0x000000ff2900720c */ /* 0x000ff60003f65330 */
[----:B------:R-:W-:Y:S02]  /*6890*/  @!UPT UIADD3 URZ, UPT, UPT, URZ, URZ, URZ ;  /* 0x000000fffffff290 */ /* 0x000fe4000fffe0ff */
[----:B------:R-:W3:Y:S01]  /*68a0*/  @P3 LDC.64 R2, c[0x0][0x8a8] ;  /* 0x00022a00ff023b82 */ /* 0x000ee20000000a00 */
[----:B-1----:R-:W-:Y:S04]  /*68b0*/  @P3 IMAD R0, R42, UR36, RZ ;  /* 0x000000242a003c24 */ /* 0x002fe8000f8e02ff */
[----:B---3--:R-:W-:Y:S05]  /*68c0*/  @P3 IMAD.WIDE R2, R0, 0x4, R2 ;  /* 0x0000000400023825 */ /* 0x008fea00078e0202 */
[----:B--2--5:R2:W5:Y:S02]  /*68d0*/  @P3 LDG.E R24, desc[UR4][R2.64] ;  /* 0x0000000402183981 */ /* 0x024564000c1e1900 */
[----:B--2---:R-:W3:Y:S02]  /*68e0*/  @!P3 LDC R24, c[0x0][0x8a0] ;  /* 0x00022800ff18bb82 */ /* 0x004ee40000000800 */
.L_x_111:
[----:B-----5:R-:W-:Y:S01]  /*68f0*/  FSETP.NEU.AND P3, PT, R27, RZ, PT ;  /* 0x000000ff1b00720b */ /* 0x020fe20003f6d000 */
[----:B------:R-:W-:Y:S01]  /*6900*/  IMAD.SHL.U32 R56, R44, 0x2, RZ ;  /* 0x000000022c387824 */ /* 0x000fe200078e00ff */
[----:B------:R-:W-:Y:S01]  /*6910*/  SEL R3, RZ, 0xffffffff, P2 ;  /* 0xffffffffff037807 */ /* 0x000fe20001000000 */
[----:B------:R-:W-:Y:S01]  /*6920*/  BSSY B1, `(.L_x_112) ;  /* 0x0000034000017945 */ /* 0x000fe20003800000 */
[----:B------:R-:W-:Y:S01]  /*6930*/  @P1 LOP3.LUT P2, RZ, R46, 0xff, RZ, 0xc0, !PT ;  /* 0x000000ff2eff1812 */ /* 0x000fe2000784c0ff */
[----:B------:R-:W-:Y:S01]  /*6940*/  IMAD.MOV.U32 R63, RZ, RZ, 0x1 ;  /* 0x00000001ff3f7424 */ /* 0x000fe200078e00ff */
[----:B-1----:R-:W-:Y:S01]  /*6950*/  @P1 SEL R0, RZ, 0xffffffff, P3 ;  /* 0xffffffffff001807 */ /* 0x002fe20001800000 */
[C---:B------:R-:W-:Y:S01]  /*6960*/  IMAD R25, R22.reuse, 0x40, R23 ;  /* 0x0000004016197824 */ /* 0x040fe200078e0217 */
[----:B------:R-:W-:Y:S01]  /*6970*/  LOP3.LUT R59, R59, 0x1, RZ, 0x3c, !PT ;  /* 0x000000013b3b7812 */ /* 0x000fe200078e3cff */
[----:B------:R-:W-:Y:S01]  /*6980*/  IMAD.MOV.U32 R26, RZ, RZ, RZ ;  /* 0x000000ffff1a7224 */ /* 0x000fe200078e00ff */
[C---:B------:R-:W-:Y:S02]  /*6990*/  @P0 SEL R0, R3.reuse, R0, !P2 ;  /* 0x0000000003000207 */ /* 0x040fe40005000000 */
[----:B------:R-:W-:Y:S02]  /*69a0*/  CS2R R38, SRZ ;  /* 0x0000000000267805 */ /* 0x000fe4000001ff00 */
[----:B------:R-:W-:Y:S02]  /*69b0*/  LEA R53, R22, UR43, 0x3 ;  /* 0x0000002b16357c11 */ /* 0x000fe4000f8e18ff */
[----:B------:R-:W-:Y:S02]  /*69c0*/  CS2R R36, SRZ ;  /* 0x0000000000247805 */ /* 0x000fe4000001ff00 */
[----:B------:R-:W-:Y:S02]  /*69d0*/  @P1 LOP3.LUT R0, R0, 0x1, RZ, 0xc0, !PT ;  /* 0x0000000100001812 */ /* 0x000fe400078ec0ff */
[----:B------:R-:W-:Y:S02]  /*69e0*/  CS2R R30, SRZ ;  /* 0x00000000001e7805 */ /* 0x000fe4000001ff00 */
[----:B------:R-:W-:Y:S02]  /*69f0*/  PLOP3.LUT P2, PT, PT, PT, UP1, 0x80, 0x8 ;  /* 0x000000000008781c */ /* 0x000fe40003f4f018 */
[----:B------:R-:W-:Y:S02]  /*6a00*/  CS2R R28, SRZ ;  /* 0x00000000001c7805 */ /* 0x000fe4000001ff00 */
[----:B------:R-:W-:Y:S01]  /*6a10*/  ISETP.NE.U32.OR P6, PT, R0, 0x1, !P1 ;  /* 0x000000010000780c */ /* 0x000fe20004fc5470 */
[----:B------:R-:W-:Y:S01]  /*6a20*/  VIADD R62, R56, UR43 ;  /* 0x0000002b383e7c36 */ /* 0x000fe20008000000 */
[----:B------:R-:W-:Y:S02]  /*6a30*/  LOP3.LUT P4, R54, R46, 0xff, RZ, 0xc0, !PT ;  /* 0x000000ff2e367812 */ /* 0x000fe4000788c0ff */
[----:B------:R-:W-:Y:S02]  /*6a40*/  SEL R2, RZ, 0xffffffff, P3 ;  /* 0xffffffffff027807 */ /* 0x000fe40001800000 */
[----:B------:R-:W-:Y:S03]  /*6a50*/  P2R R61, PR, RZ, 0x40 ;  /* 0x00000040ff3d7803 */ /* 0x000fe60000000000 */
[----:B------:R-:W-:Y:S04]  /*6a60*/  @P2 SEL R2, R3, R2, !P4 ;  /* 0x0000000203022207 */ /* 0x000fe80006000000 */
[----:B------:R-:W-:Y:S02]  /*6a70*/  @P6 SHF.L.U32 R0, R59, 0x1f, RZ ;  /* 0x0000001f3b006819 */ /* 0x000fe400000006ff */
[----:B------:R-:W-:Y:S02]  /*6a80*/  LOP3.LUT R2, R2, 0x1, RZ, 0xc0, !PT ;  /* 0x0000000102027812 */ /* 0x000fe400078ec0ff */
[----:B------:R1:W2:Y:S02]  /*6a90*/  @P6 SYNCS.PHASECHK.TRANS64.TRYWAIT P1, [UR43+0x40], R0 ;  /* 0x00004000ff0065a7 */ /* 0x0002a4000802112b */
[----:B------:R-:W-:Y:S04]  /*6aa0*/  ISETP.NE.U32.AND P5, PT, R2, 0x1, PT ;  /* 0x000000010200780c */ /* 0x000fe80003fa5070 */
[----:B------:R-:W-:Y:S02]  /*6ab0*/  P2R R64, PR, RZ, 0x20 ;  /* 0x00000020ff407803 */ /* 0x000fe40000000000 */
[----:B-1----:R-:W-:Y:S04]  /*6ac0*/  SHF.L.U32 R0, R58, 0x1f, RZ ;  /* 0x0000001f3a007819 */ /* 0x002fe800000006ff */
[----:B------:R1:W4:Y:S01]  /*6ad0*/  SYNCS.PHASECHK.TRANS64.TRYWAIT P0, [R53+URZ+0xb0], R0 ;  /* 0x0000b000350075a7 */ /* 0x00032200080011ff */
[----:B--2---:R-:W-:Y:S01]  /*6ae0*/  @P6 SEL R63, RZ, 0x1, !P1 ;  /* 0x00000001ff3f6807 */ /* 0x004fe20004800000 */
[----:B-1----:R-:W-:Y:S06]  /*6af0*/  @!P6 BRA `(.L_x_113) ;  /* 0x000000000058e947 */ /* 0x002fec0003800000 */
[C---:B------:R-:W-:Y:S01]  /*6b00*/  VIADD R2, R62.reuse, 0x200 ;  /* 0x000002003e027836 */ /* 0x040fe20000000000 */
[----:B------:R-:W-:Y:S01]  /*6b10*/  LOP3.LUT P6, RZ, R45, 0x40, RZ, 0xc0, !PT ;  /* 0x000000402dff7812 */ /* 0x000fe200078cc0ff */
[----:B------:R-:W-:Y:S01]  /*6b20*/  BSSY B0, `(.L_x_114) ;  /* 0x000000e000007945 */ /* 0x000fe20003800000 */
[----:B------:R-:W-:Y:S01]  /*6b30*/  ISETP.NE.AND P2, PT, R63, RZ, PT ;  /* 0x000000ff3f00720c */ /* 0x000fe20003f45270 */
[----:B------:R-:W-:Y:S01]  /*6b40*/  @P5 VIADD R4, R62, 0x210 ;  /* 0x000002103e045836 */ /* 0x000fe20000000000 */
[----:B------:R-:W-:Y:S01]  /*6b50*/  PLOP3.LUT P1, PT, PT, PT, PT, 0x8, 0x80 ;  /* 0x000000000080781c */ /* 0x000fe20003f2e170 */
[----:B------:R-:W-:Y:S01]  /*6b60*/  IMAD.MOV.U32 R39, RZ, RZ, RZ ;  /* 0x000000ffff277224 */ /* 0x000fe200078e00ff */
[----:B------:R-:W-:Y:S02]  /*6b70*/  @P5 PLOP3.LUT P1, PT, P6, PT, PT, 0x80, 0x8 ;  /* 0x000000000008581c */ /* 0x000fe4000372f070 */
[----:B------:R-:W-:Y:S02]  /*6b80*/  CS2R R36, SRZ ;  /* 0x0000000000247805 */ /* 0x000fe4000001ff00 */
[----:B------:R-:W-:Y:S02]  /*6b90*/  CS2R R30, SRZ ;  /* 0x00000000001e7805 */ /* 0x000fe4000001ff00 */
[----:B------:R-:W-:Y:S07]  /*6ba0*/  CS2R R28, SRZ ;  /* 0x00000000001c7805 */ /* 0x000fee000001ff00 */
[----:B------:R-:W-:Y:S01]  /*6bb0*/  @P1 VIADD R4, R2, 0xfffffff0 ;  /* 0xfffffff002041836 */ /* 0x000fe20000000000 */
[----:B------:R-:W-:Y:S06]  /*6bc0*/  @P2 BRA `(.L_x_115) ;  /* 0x00000000000c2947 */ /* 0x000fec0003800000 */
[----:B------:R-:W-:Y:S04]  /*6bd0*/  SHF.L.U32 R3, R59, 0x1f, RZ ;  /* 0x0000001f3b037819 */ /* 0x000fe800000006ff */
[----:B------:R-:W1:Y:S02]  /*6be0*/  SYNCS.PHASECHK.TRANS64.TRYWAIT P1, [UR43+0x40], R3 ;  /* 0x00004003ff0075a7 */ /* 0x000e64000802112b */
[----:B-1----:R-:W-:Y:S05]  /*6bf0*/  @!P1 BRA `(.L_x_116) ;  /* 0x00000030004c9947 */ /* 0x002fea0003800000 */
.L_x_115:
[----:B------:R-:W-:Y:S05]  /*6c00*/  BSYNC B0 ;  /* 0x0000000000007941 */ /* 0x000fea0003800000 */
.L_x_114:
[----:B------:R-:W-:Y:S01]  /*6c10*/  ISETP.NE.AND P1, PT, R64, RZ, PT ;  /* 0x000000ff4000720c */ /* 0x000fe20003f25270 */
[----:B------:R-:W-:Y:S11]  /*6c20*/  HFMA2 R26, -RZ, RZ, 0, 5.9604644775390625e-08 ;  /* 0x00000001ff1a7431 */ /* 0x000ff600000001ff */
[----:B------:R-:W-:Y:S01]  /*6c30*/  @!UPT UIADD3 URZ, UPT, UPT, URZ, URZ, URZ ;  /* 0x000000fffffff290 */ /* 0x000fe2000fffe0ff */
[----:B------:R2:W1:Y:S04]  /*6c40*/  @P1 LDS.128 R36, [R4] ;  /* 0x0000000004241984 */ /* 0x0004680000000c00 */
[----:B------:R2:W1:Y:S02]  /*6c50*/  @P1 LDS.128 R28, [R56+UR43+0x200] ;  /* 0x0002002b381c1984 */ /* 0x0004640008000c00 */
.L_x_113:
[----:B------:R-:W-:Y:S05]  /*6c60*/  BSYNC B1 ;  /* 0x0000000000017941 */ /* 0x000fea0003800000 */
.L_x_112:
[----:B-1----:R-:W-:Y:S04]  /*6c70*/  SHF.R.U32.HI R2, RZ, 0x15, R25 ;  /* 0x00000015ff027819 */ /* 0x002fe80000011619 */
[----:B------:R-:W-:Y:S01]  /*6c80*/  LOP3.LUT P1, RZ, R2, 0x3, R47, 0x48, !PT ;  /* 0x0000000302ff7812 */ /* 0x000fe2000782482f */
[----:B------:R-:W-:Y:S01]  /*6c90*/  @!UPT UIADD3 URZ, UPT, UPT, URZ, URZ, URZ ;  /* 0x000000fffffff290 */ /* 0x000fe2000fffe0ff */
[----:B----4-:R-:W-:Y:S11]  /*6ca0*/  @P0 BRA `(.L_x_117) ;  /* 0x0000000000080947 */ /* 0x010ff60003800000 */
[----:B------:R-:W1:Y:S02]  /*6cb0*/  SYNCS.PHASECHK.TRANS64.TRYWAIT P0, [R53+URZ+0xb0], R0 ;  /* 0x0000b000350075a7 */ /* 0x000e6400080011ff */
[----:B-1----:R-:W-:Y:S05]  /*6cc0*/  @!P0 BRA `(.L_x_118) ;  /* 0x0000003000308947 */ /* 0x002fea0003800000 */
.L_x_117:
[----:B------:R-:W-:Y:S05]  /*6cd0*/  @!P1 BRA `(.L_x_119) ;  /* 0x0000000000409947 */ /* 0x000fea0003800000 */
[----:B------:R-:W4:Y:S01]  /*6ce0*/  LDCU.64 UR8, c[0x4][0x70] ;  /* 0x01000e00ff0877ac */ /* 0x000f220008000a00 */
[----:B------:R-:W-:Y:S01]  /*6cf0*/  MOV R3, 0x0 ;  /* 0x0000000000037802 */ /* 0x000fe20000000f00 */
[----:B------:R-:W-:Y:S02]  /*6d00*/  HFMA2 R12, -RZ, RZ, 0, 5.9604644775390625e-08 ;  /* 0x00000001ff0c7431 */ /* 0x000fe400000001ff */
[----:B------:R-:W-:Y:S02]  /*6d10*/  IMAD.MOV.U32 R8, RZ, RZ, 0x192 ;  /* 0x00000192ff087424 */ /* 0x000fe400078e00ff */
[----:B------:R-:W-:Y:S01]  /*6d20*/  IMAD.MOV.U32 R13, RZ, RZ, RZ ;  /* 0x000000ffff0d7224 */ /* 0x000fe200078e00ff */
[----:B------:R-:W5:Y:S01]  /*6d30*/  LDCU.64 UR6, c[0x4][0x78] ;  /* 0x01000f00ff0677ac */ /* 0x000f620008000a00 */
[----:B------:R-:W1:Y:S01]  /*6d40*/  LDC.64 R2, c[0x4][R3] ;  /* 0x0100000003027b82 */ /* 0x000e620000000a00 */
[----:B------:R-:W3:Y:S01]  /*6d50*/  LDCU.64 UR4, c[0x4][0x10] ;  /* 0x01000200ff0477ac */ /* 0x000ee20008000a00 */
[----:B----4-:R-:W-:Y:S01]  /*6d60*/  MOV R5, UR9 ;  /* 0x0000000900057c02 */ /* 0x010fe20008000f00 */
[----:B--2---:R-:W-:Y:S01]  /*6d70*/  IMAD.U32 R4, RZ, RZ, UR8 ;  /* 0x00000008ff047e24 */ /* 0x004fe2000f8e00ff */
[----:B-----5:R-:W-:Y:S01]  /*6d80*/  MOV R7, UR7 ;  /* 0x0000000700077c02 */ /* 0x020fe20008000f00 */
[----:B------:R-:W-:Y:S01]  /*6d90*/  IMAD.U32 R6, RZ, RZ, UR6 ;  /* 0x00000006ff067e24 */ /* 0x000fe2000f8e00ff */
[----:B---3--:R-:W-:Y:S01]  /*6da0*/  MOV R11, UR5 ;  /* 0x00000005000b7c02 */ /* 0x008fe20008000f00 */
[----:B------:R-:W-:Y:S02]  /*6db0*/  IMAD.U32 R10, RZ, RZ, UR4 ;  /* 0x00000004ff0a7e24 */ /* 0x000fe4000f8e00ff */
[----:B------:R-:W-:Y:S07]  /*6dc0*/  LEPC R20, `(.L_x_119) ;  /* 0x000000001014794e */ /* 0x000fee0000000000 */
[----:B-1----:R-:W-:Y:S05]  /*6dd0*/  CALL.ABS.NOINC R2 ;  /* 0x0000000002007343 */ /* 0x002fea0003c00000 */
.L_x_119:
[----:B------:R-:W-:Y:S05]  /*6de0*/  WARPSYNC.ALL ;  /* 0x0000000000007948 */ /* 0x000fea0003800000 */
[----:B------:R-:W-:Y:S01]  /*6df0*/  R2UR UR4, R25 ;  /* 0x00000000190472ca */ /* 0x000fe200000e0000 */
[--C-:B------:R-:W-:Y:S01]  /*6e00*/  HADD2.F32 R3, -RZ, R28.reuse.H0_H0 ;  /* 0x2000001cff037230 */ /* 0x100fe20000004100 */
[----:B------:R-:W-:Y:S01]  /*6e10*/  MOV R65, 0x10 ;  /* 0x0000001000417802 */ /* 0x000fe20000000f00 */
[--C-:B------:R-:W-:Y:S01]  /*6e20*/  HADD2.F32 R20, -RZ, R29.reuse.H0_H0 ;  /* 0x2000001dff147230 */ /* 0x100fe20000004100 */
[----:B------:R-:W-:Y:S01]  /*6e30*/  LOP3.LUT P6, RZ, R45, 0x40, RZ, 0xc0, !PT ;  /* 0x000000402dff7812 */ /* 0x000fe200078cc0ff */
[----:B------:R-:W-:Y:S01]  /*6e40*/  HADD2.F32 R21, -RZ, R29.H1_H1 ;  /* 0x3000001dff157230 */ /* 0x000fe20000004100 */
[----:B------:R-:W-:Y:S01]  /*6e50*/  ISETP.NE.AND P0, PT, R60, RZ, PT ;  /* 0x000000ff3c00720c */ /* 0x000fe20003f05270 */
[----:B------:R-:W-:Y:S01]  /*6e60*/  BSSY.RECONVERGENT B0, `(.L_x_120) ;  /* 0x0000052000007945 */ /* 0x000fe20003800200 */
[----:B------:R-:W-:Y:S04]  /*6e70*/  SEL R65, R65, 0xfffffff0, !P6 ;  /* 0xfffffff041417807 */ /* 0x000fe80007000000 */
[----:B------:R-:W-:Y:S01]  /*6e80*/  IADD3 R62, PT, PT, R62, R65, RZ ;  /* 0x000000413e3e7210 */ /* 0x000fe20007ffe0ff */
[----:B--2---:R-:W1:Y:S02]  /*6e90*/  LDTM.x16 R4, tmem[UR4] ;  /* 0x00000004000479ee */ /* 0x004e640008240000 */
[C---:B-1-3--:R-:W-:Y:S01]  /*6ea0*/  FMUL R0, R24.reuse, R4 ;  /* 0x0000000418007220 */ /* 0x04afe20000400000 */
[----:B------:R-:W-:Y:S02]  /*6eb0*/  HADD2.F32 R4, -RZ, R28.H1_H1 ;  /* 0x3000001cff047230 */ /* 0x000fe40000004100 */
[C---:B------:R-:W-:Y:S01]  /*6ec0*/  FMUL R2, R24.reuse, R5 ;  /* 0x0000000518027220 */ /* 0x040fe20000400000 */
[C---:B------:R-:W-:Y:S01]  /*6ed0*/  FMUL R7, R24.reuse, R7 ;  /* 0x0000000718077220 */ /* 0x040fe20000400000 */
[C---:B------:R-:W-:Y:S01]  /*6ee0*/  FFMA R0, R27.reuse, R3, R0 ;  /* 0x000000031b007223 */ /* 0x040fe20000000000 */
[C---:B------:R-:W-:Y:S01]  /*6ef0*/  FMUL R3, R24.reuse, R6 ;  /* 0x0000000618037220 */ /* 0x040fe20000400000 */
[C---:B------:R-:W-:Y:S01]  /*6f00*/  FFMA R2, R27.reuse, R4, R2 ;  /* 0x000000041b027223 */ /* 0x040fe20000000002 */
[C---:B------:R-:W-:Y:S01]  /*6f10*/  FMUL R4, R24.reuse, R8 ;  /* 0x0000000818047220 */ /* 0x040fe20000400000 */
[C---:B------:R-:W-:Y:S01]  /*6f20*/  FMUL R8, R24.reuse, R12 ;  /* 0x0000000c18087220 */ /* 0x040fe20000400000 */
[----:B------:R-:W-:Y:S01]  /*6f30*/  FMUL R12, R24, R16 ;  /* 0x00000010180c7220 */ /* 0x000fe20000400000 */
[--C-:B------:R-:W-:Y:S01]  /*6f40*/  HADD2.F32 R16, -RZ, R30.reuse.H0_H0 ;  /* 0x2000001eff107230 */ /* 0x100fe20000004100 */
[----:B------:R-:W-:Y:S01]  /*6f50*/  F2FP.F16.F32.PACK_AB R32, R2, R0 ;  /* 0x000000000220723e */ /* 0x000fe200000000ff */
[----:B------:R-:W-:Y:S02]  /*6f60*/  HADD2.F32 R0, -RZ, R30.H1_H1 ;  /* 0x3000001eff007230 */ /* 0x000fe40000004100 */
[C---:B------:R-:W-:Y:S01]  /*6f70*/  FMUL R5, R24.reuse, R9 ;  /* 0x0000000918057220 */ /* 0x040fe20000400000 */
[C---:B------:R-:W-:Y:S01]  /*6f80*/  FFMA R3, R27.reuse, R20, R3 ;  /* 0x000000141b037223 */ /* 0x040fe20000000003 */
[C---:B------:R-:W-:Y:S01]  /*6f90*/  FFMA R7, R27.reuse, R21, R7 ;  /* 0x000000151b077223 */ /* 0x040fe20000000007 */
[--C-:B------:R-:W-:Y:S02]  /*6fa0*/  HADD2.F32 R2, -RZ, R31.reuse.H0_H0 ;  /* 0x2000001fff027230 */ /* 0x100fe40000004100 */
[C---:B------:R-:W-:Y:S01]  /*6fb0*/  FFMA R4, R27.reuse, R16, R4 ;  /* 0x000000101b047223 */ /* 0x040fe20000000004 */
[C---:B------:R-:W-:Y:S01]  /*6fc0*/  FMUL R6, R24.reuse, R10 ;  /* 0x0000000a18067220 */ /* 0x040fe20000400000 */
[C---:B------:R-:W-:Y:S01]  /*6fd0*/  FFMA R5, R27.reuse, R0, R5 ;  /* 0x000000001b057223 */ /* 0x040fe20000000005 */
[----:B------:R-:W-:Y:S02]  /*6fe0*/  HADD2.F32 R16, -RZ, R31.H1_H1 ;  /* 0x3000001fff107230 */ /* 0x000fe40000004100 */
[C---:B------:R-:W-:Y:S01]  /*6ff0*/  FMUL R11, R24.reuse, R11 ;  /* 0x0000000b180b7220 */ /* 0x040fe20000400000 */
[--C-:B------:R-:W-:Y:S02]  /*7000*/  HADD2.F32 R0, -RZ, R36.reuse.H0_H0 ;  /* 0x20000024ff007230 */ /* 0x100fe40000004100 */
[----:B------:R-:W-:Y:S01]  /*7010*/  FFMA R6, R27, R2, R6 ;  /* 0x000000021b067223 */ /* 0x000fe20000000006 */
[----:B------:R-:W-:Y:S01]  /*7020*/  F2FP.F16.F32.PACK_AB R33, R7, R3 ;  /* 0x000000030721723e */ /* 0x000fe200000000ff */
[----:B------:R-:W-:Y:S02]  /*7030*/  HADD2.F32 R2, -RZ, R36.H1_H1 ;  /* 0x30000024ff027230 */ /* 0x000fe40000004100 */
[C---:B------:R-:W-:Y:S01]  /*7040*/  FFMA R11, R27.reuse, R16, R11 ;  /* 0x000000101b0b7223 */ /* 0x040fe2000000000b */
[C---:B------:R-:W-:Y:S01]  /*7050*/  FMUL R9, R24.reuse, R13 ;  /* 0x0000000d18097220 */ /* 0x040fe20000400000 */
[--C-:B------:R-:W-:Y:S02]  /*7060*/  HADD2.F32 R3, -RZ, R37.reuse.H0_H0 ;  /* 0x20000025ff037230 */ /* 0x100fe40000004100 */
[C---:B------:R-:W-:Y:S01]  /*7070*/  FFMA R8, R27.reuse, R0, R8 ;  /* 0x000000001b087223 */ /* 0x040fe20000000008 */
[C---:B------:R-:W-:Y:S01]  /*7080*/  FMUL R10, R24.reuse, R14 ;  /* 0x0000000e180a7220 */ /* 0x040fe20000400000 */
[----:B------:R-:W-:Y:S02]  /*7090*/  HADD2.F32 R0, -RZ, R37.H1_H1 ;  /* 0x30000025ff007230 */ /* 0x000fe40000004100 */
[C---:B------:R-:W-:Y:S01]  /*70a0*/  FMUL R15, R24.reuse, R15 ;  /* 0x0000000f180f7220 */ /* 0x040fe20000400000 */
[C---:B------:R-:W-:Y:S01]  /*70b0*/  FFMA R9, R27.reuse, R2, R9 ;  /* 0x000000021b097223 */ /* 0x040fe20000000009 */
[----:B------:R-:W-:Y:S01]  /*70c0*/  FFMA R10, R27, R3, R10 ;  /* 0x000000031b0a7223 */ /* 0x000fe2000000000a */
[--C-:B------:R-:W-:Y:S01]  /*70d0*/  HADD2.F32 R2, -RZ, R38.reuse.H0_H0 ;  /* 0x20000026ff027230 */ /* 0x100fe20000004100 */
[----:B------:R-:W-:Y:S01]  /*70e0*/  F2FP.F16.F32.PACK_AB R34, R5, R4 ;  /* 0x000000040522723e */ /* 0x000fe200000000ff */
[----:B------:R-:W-:Y:S02]  /*70f0*/  HADD2.F32 R3, -RZ, R38.H1_H1 ;  /* 0x30000026ff037230 */ /* 0x000fe40000004100 */
[----:B------:R-:W-:Y:S01]  /*7100*/  FFMA R15, R27, R0, R15 ;  /* 0x000000001b0f7223 */ /* 0x000fe2000000000f */
[C---:B------:R-:W-:Y:S01]  /*7110*/  FMUL R13, R24.reuse, R17 ;  /* 0x00000011180d7220 */ /* 0x040fe20000400000 */
[--C-:B------:R-:W-:Y:S02]  /*7120*/  HADD2.F32 R4, -RZ, R39.reuse.H0_H0 ;  /* 0x20000027ff047230 */ /* 0x100fe40000004100 */
[C---:B------:R-:W-:Y:S01]  /*7130*/  FMUL R14, R24.reuse, R18 ;  /* 0x00000012180e7220 */ /* 0x040fe20000400000 */
[----:B------:R-:W-:Y:S02]  /*7140*/  HADD2.F32 R0, -RZ, R39.H1_H1 ;  /* 0x30000027ff007230 */ /* 0x000fe40000004100 */
[----:B------:R-:W-:Y:S01]  /*7150*/  FMUL R19, R24, R19 ;  /* 0x0000001318137220 */ /* 0x000fe20000400000 */
[----:B------:R-:W-:Y:S01]  /*7160*/  F2FP.F16.F32.PACK_AB R35, R11, R6 ;  /* 0x000000060b23723e */ /* 0x000fe200000000ff */
[C---:B------:R-:W-:Y:S01]  /*7170*/  FFMA R12, R27.reuse, R2, R12 ;  /* 0x000000021b0c7223 */ /* 0x040fe2000000000c */
[C---:B------:R-:W-:Y:S01]  /*7180*/  FFMA R13, R27.reuse, R3, R13 ;  /* 0x000000031b0d7223 */ /* 0x040fe2000000000d */
[C---:B------:R-:W-:Y:S01]  /*7190*/  FFMA R14, R27.reuse, R4, R14 ;  /* 0x000000041b0e7223 */ /* 0x040fe2000000000e */
[----:B------:R-:W-:Y:S01]  /*71a0*/  FFMA R19, R27, R0, R19 ;  /* 0x000000001b137223 */ /* 0x000fe20000000013 */
[----:B------:R1:W-:Y:S01]  /*71b0*/  STS.128 [R56+UR43+0x200], R32 ;  /* 0x0002002038007988 */ /* 0x0003e20008000c2b */
[----:B------:R-:W-:Y:S02]  /*71c0*/  F2FP.F16.F32.PACK_AB R8, R9, R8 ;  /* 0x000000080908723e */ /* 0x000fe400000000ff */
[----:B------:R-:W-:Y:S02]  /*71d0*/  F2FP.F16.F32.PACK_AB R9, R15, R10 ;  /* 0x0000000a0f09723e */ /* 0x000fe400000000ff */
[----:B------:R-:W-:Y:S02]  /*71e0*/  F2FP.F16.F32.PACK_AB R10, R13, R12 ;  /* 0x0000000c0d0a723e */ /* 0x000fe400000000ff */
[----:B------:R-:W-:Y:S05]  /*71f0*/  F2FP.F16.F32.PACK_AB R11, R19, R14 ;  /* 0x0000000e130b723e */ /* 0x000fea00000000ff */
[----:B------:R1:W-:Y:S01]  /*7200*/  STS.128 [R62+0x200], R8 ;  /* 0x000200083e007388 */ /* 0x0003e20000000c00 */
[----:B------:R-:W-:Y:S01]  /*7210*/  @!PT LDS RZ, [RZ] ;  /* 0x00000000fffff984 */ /* 0x000fe20000000800 */
[----:B------:R-:W-:Y:S01]  /*7220*/  @!PT LDS RZ, [RZ] ;  /* 0x00000000fffff984 */ /* 0x000fe20000000800 */
[----:B------:R-:W-:Y:S01]  /*7230*/  @!PT LDS RZ, [RZ] ;  /* 0x00000000fffff984 */ /* 0x000fe20000000800 */
[----:B------:R-:W-:Y:S01]  /*7240*/  @!PT LDS RZ, [RZ] ;  /* 0x00000000fffff984 */ /* 0x000fe20000000800 */
[----:B------:R2:W-:Y:S07]  /*7250*/  MEMBAR.ALL.CTA ;  /* 0x0000000000007992 */ /* 0x0005ee0000008000 */
[----:B--2---:R-:W2:Y:S02]  /*7260*/  FENCE.VIEW.ASYNC.S ;  /* 0x00000000000073c6 */ /* 0x004ea40000000000 */
[----:B--2---:R-:W-:Y:S06]  /*7270*/  BAR.SYNC.DEFER_BLOCKING 0x1, 0x80 ;  /* 0x0042000000007b1d */ /* 0x004fec0000010000 */
[----:B------:R-:W-:Y:S05]  /*7280*/  @P0 BRA `(.L_x_121) ;  /* 0x00000000003c0947 */ /* 0x000fea0003800000 */
[----:B------:R-:W2:Y:S01]  /*7290*/  LDCU.64 UR6, c[0x0][0x348] ;  /* 0x00006900ff0677ac */ /* 0x000ea20008000a00 */
[----:B------:R-:W-:Y:S01]  /*72a0*/  UIADD3 UR4, UPT, UPT, UR43, 0x200, URZ ;  /* 0x000002002b047890 */ /* 0x000fe2000fffe0ff */
[----:B------:R-:W-:Y:S01]  /*72b0*/  UMOV UR51, UR36 ;  /* 0x0000002400337c82 */ /* 0x000fe20008000000 */
[----:B------:R-:W-:Y:S02]  /*72c0*/  UIADD3 UR9, UPT, UPT, UR49, 0x40, URZ ;  /* 0x0000004031097890 */ /* 0x000fe4000fffe0ff */
[----:B------:R-:W-:Y:S02]  /*72d0*/  UIADD3 UR8, UPT, UPT, UR43, 0xa00, URZ ;  /* 0x00000a002b087890 */ /* 0x000fe4000fffe0ff */
[----:B------:R-:W-:Y:S01]  /*72e0*/  MOV R52, UR4 ;  /* 0x0000000400347c02 */ /* 0x000fe20008000f00 */
[----:B------:R-:W-:Y:S01]  /*72f0*/  UMOV UR10, UR50 ;  /* 0x00000032000a7c82 */ /* 0x000fe20008000000 */
[----:B------:R-:W-:Y:S02]  /*7300*/  UMOV UR11, UR36 ;  /* 0x00000024000b7c82 */ /* 0x000fe40008000000 */
[----:B------:R-:W-:Y:S01]  /*7310*/  R2UR UR48, R52 ;  /* 0x00000000343072ca */ /* 0x000fe200000e0000 */
[----:B--2---:R-:W-:Y:S04]  /*7320*/  UIADD3 UR4, UP0, UPT, UR6, 0x680, URZ ;  /* 0x0000068006047890 */ /* 0x004fe8000ff1e0ff */
[----:B------:R-:W-:Y:S09]  /*7330*/  UIADD3.X UR5, UPT, UPT, URZ, UR7, URZ, UP0, !UPT ;  /* 0x00000007ff057290 */ /* 0x000ff200087fe4ff */
[----:B------:R2:W-:Y:S01]  /*7340*/  UTMASTG.3D [UR48], [UR4] ;  /* 0x00000030040073b5 */ /* 0x0005e20008010000 */
[----:B------:R2:W-:Y:S01]  /*7350*/  UTMASTG.3D [UR8], [UR4] ;  /* 0x00000008040073b5 */ /* 0x0005e20008010000 */
[----:B------:R0:W-:Y:S01]  /*7360*/  UTMACMDFLUSH ;  /* 0x00000000000079b7 */ /* 0x0001e20000000000 */
[----:B--2---:R-:W-:Y:S04]  /*7370*/  DEPBAR.LE SB0, 0x1 ;  /* 0x000080400000791a */ /* 0x004fe80000000000 */
.L_x_121:
[----:B------:R-:W-:Y:S05]  /*7380*/  BSYNC.RECONVERGENT B0 ;  /* 0x0000000000007941 */ /* 0x000fea0003800200 */
.L_x_120:
[----:B------:R-:W-:Y:S01]  /*7390*/  BAR.SYNC.DEFER_BLOCKING 0x1, 0x80 ;  /* 0x0042000000007b1d */ /* 0x000fe20000010000 */
[----:B------:R-:W-:Y:S01]  /*73a0*/  ISETP.NE.AND P1, PT, R61, RZ, PT ;  /* 0x000000ff3d00720c */ /* 0x000fe20003f25270 */
[----:B------:R-:W-:Y:S01]  /*73b0*/  UISETP.NE.AND UP0, UPT, UR52, URZ, UPT ;  /* 0x000000ff3400728c */ /* 0x000fe2000bf05270 */
[----:B------:R-:W-:Y:S11]  /*73c0*/  LEA R2, R26, UR43, 0x3 ;  /* 0x0000002b1a027c11 */ /* 0x000ff6000f8e18ff */
[----:B------:R-:W-:Y:S01]  /*73d0*/  @P1 SHF.L.U32 R3, R59, 0x1f, RZ ;  /* 0x0000001f3b031819 */ /* 0x000fe200000006ff */
[----:B------:R-:W-:Y:S06]  /*73e0*/  BRA.U !UP0, `(.L_x_122) ;  /* 0x0000000108247547 */ /* 0x000fec000b800000 */
[----:B------:R-:W-:Y:S01]  /*73f0*/  IMAD.U32 R4, RZ, RZ, UR46 ;  /* 0x0000002eff047e24 */ /* 0x000fe2000f8e00ff */
[----:B------:R-:W-:Y:S01]  /*7400*/  MOV R0, UR47 ;  /* 0x0000002f00007c02 */ /* 0x000fe20008000f00 */
[----:B------:R-:W-:Y:S03]  /*7410*/  UIADD3 UR4, UPT, UPT, UR46, 0x1, URZ ;  /* 0x000000012e047890 */ /* 0x000fe6000fffe0ff */
[----:B------:R-:W-:Y:S01]  /*7420*/  @P1 LEA R4, R4, UR43, 0x3 ;  /* 0x0000002b04041c11 */ /* 0x000fe2000f8e18ff */
[----:B------:R-:W-:Y:S04]  /*7430*/  UISETP.NE.AND UP0, UPT, UR4, 0x4, UPT ;  /* 0x000000040400788c */ /* 0x000fe8000bf05270 */
[----:B------:R-:W-:Y:S01]  /*7440*/  @P1 VIADD R4, R4, 0x60 ;  /* 0x0000006004041836 */ /* 0x000fe20000000000 */
[----:B------:R-:W-:Y:S04]  /*7450*/  USEL UR46, UR4, URZ, UP0 ;  /* 0x000000ff042e7287 */ /* 0x000fe80008000000 */
[----:B------:R-:W-:Y:S04]  /*7460*/  @P1 PRMT R0, R0, 0x654, R4 ;  /* 0x0000065400001816 */ /* 0x000fe80000000004 */
[----:B------:R2:W-:Y:S04]  /*7470*/  @P1 SYNCS.ARRIVE.TRANS64.RED.A1T0 RZ, [R0+URZ], RZ ;  /* 0x000000ff00ff19a7 */ /* 0x0005e800081004ff */
.L_x_122:
[----:B------:R-:W3:Y:S01]  /*7480*/  @P1 SYNCS.PHASECHK.TRANS64.TRYWAIT P0, [R2+URZ+0x40], R3 ;  /* 0x00004003020015a7 */ /* 0x000ee200080011ff */
[----:B------:R-:W-:Y:S01]  /*7490*/  BSSY B1, `(.L_x_123) ;  /* 0x0000012000017945 */ /* 0x000fe20003800000 */
[----:B---3--:R-:W-:Y:S03]  /*74a0*/  @P1 SEL R63, RZ, 0x1, !P0 ;  /* 0x00000001ff3f1807 */ /* 0x008fe60004000000 */
[----:B------:R-:W-:Y:S05]  /*74b0*/  @!P1 BRA `(.L_x_124) ;  /* 0x00000000003c9947 */ /* 0x000fea0003800000 */
[----:B------:R-:W-:Y:S01]  /*74c0*/  ISETP.NE.AND P1, PT, R64, RZ, PT ;  /* 0x000000ff4000720c */ /* 0x000fe20003f25270 */
[----:B------:R-:W-:Y:S01]  /*74d0*/  BSSY B0, `(.L_x_125) ;  /* 0x0000009000007945 */ /* 0x000fe20003800000 */
[----:B------:R-:W-:Y:S11]  /*74e0*/  ISETP.NE.AND P0, PT, R63, RZ, PT ;  /* 0x000000ff3f00720c */ /* 0x000ff60003f05270 */
[----:B------:R-:W-:Y:S05]  /*74f0*/  @P1 IMAD R4, R26, 0x1000, R56 ;  /* 0x000010001a041824 */ /* 0x000fea00078e0238 */
[----:B------:R-:W-:Y:S05]  /*7500*/  @P1 IADD3 R3, PT, PT, R4, UR43, RZ ;  /* 0x0000002b04031c10 */ /* 0x000fea000fffe0ff */
[----:B------:R-:W-:Y:S01]  /*7510*/  @P1 IMAD.IADD R3, R65, 0x1, R3 ;  /* 0x0000000141031824 */ /* 0x000fe200078e0203 */
[----:B------:R-:W-:Y:S06]  /*7520*/  @P0 BRA `(.L_x_126) ;  /* 0x00000000000c0947 */ /* 0x000fec0003800000 */
[----:B--2---:R-:W-:Y:S04]  /*7530*/  SHF.L.U32 R0, R59, 0x1f, RZ ;  /* 0x0000001f3b007819 */ /* 0x004fe800000006ff */
[----:B------:R-:W2:Y:S02]  /*7540*/  SYNCS.PHASECHK.TRANS64.TRYWAIT P0, [R2+URZ+0x40], R0 ;  /* 0x00004000020075a7 */ /* 0x000ea400080011ff */
[----:B--2---:R-:W-:Y:S05]  /*7550*/  @!P0 BRA `(.L_x_127) ;  /* 0x0000002800208947 */ /* 0x004fea0003800000 */
.L_x_126:
[----:B------:R-:W-:Y:S05]  /*7560*/  BSYNC B0 ;  /* 0x0000000000007941 */ /* 0x000fea0003800000 */
.L_x_125:
[----:B------:R-:W-:Y:S02]  /*7570*/  ISETP.NE.AND P0, PT, R64, RZ, PT ;  /* 0x000000ff4000720c */ /* 0x000fe40003f05270 */
[----:B------:R-:W-:Y:S11]  /*7580*/  IADD3 R26, PT, PT, R26, 0x1, RZ ;  /* 0x000000011a1a7810 */ /* 0x000ff60007ffe0ff */
[----:B------:R3:W4:Y:S04]  /*7590*/  @P0 LDS.128 R28, [R4+UR43+0x200] ;  /* 0x0002002b041c0984 */ /* 0x0007280008000c00 */
[----:B------:R3:W1:Y:S02]  /*75a0*/  @P0 LDS.128 R36, [R3+0x200] ;  /* 0x0002000003240984 */ /* 0x0006640000000c00 */
.L_x_124:
[----:B------:R-:W-:Y:S05]  /*75b0*/  BSYNC B1 ;  /* 0x0000000000017941 */ /* 0x000fea0003800000 */
.L_x_123:
[----:B--2---:R-:W-:Y:S05]  /*75c0*/  VIADD R0, R25, 0x10 ;  /* 0x0000001019007836 */ /* 0x004fea0000000000 */
[----:B------:R-:W-:Y:S04]  /*75d0*/  SHF.R.U32.HI R0, RZ, 0x15, R0 ;  /* 0x00000015ff007819 */ /* 0x000fe80000011600 */
[----:B------:R-:W-:Y:S11]  /*75e0*/  LOP3.LUT P0, RZ, R0, 0x3, R47, 0x48, !PT ;  /* 0x0000000300ff7812 */ /* 0x000ff6000780482f */
[----:B------:R-:W-:Y:S02]  /*75f0*/  @!UPT UIADD3 URZ, UPT, UPT, URZ, URZ, URZ ;  /* 0x000000fffffff290 */ /* 0x000fe4000fffe0ff */
[----:B------:R-:W-:Y:S05]  /*7600*/  @!P0 BRA `(.L_x_128) ;  /* 0x0000000000408947 */ /* 0x000fea0003800000 */
[----:B------:R-:W2:Y:S01]  /*7610*/  LDCU.64 UR8, c[0x4][0x70] ;  /* 0x01000e00ff0877ac */ /* 0x000ea20008000a00 */
[----:B---3--:R-:W-:Y:S01]  /*7620*/  MOV R3, 0x0 ;  /* 0x0000000000037802 */ /* 0x008fe20000000f00 */
[----:B------:R-:W-:Y:S02]  /*7630*/  HFMA2 R12, -RZ, RZ, 0, 5.9604644775390625e-08 ;  /* 0x00000001ff0c7431 */ /* 0x000fe400000001ff */
[----:B-1----:R-:W-:Y:S02]  /*7640*/  IMAD.MOV.U32 R8, RZ, RZ, 0x192 ;  /* 0x00000192ff087424 */ /* 0x002fe400078e00ff */
[----:B------:R-:W-:Y:S01]  /*7650*/  IMAD.MOV.U32 R13, RZ, RZ, RZ ;  /* 0x000000ffff0d7224 */ /* 0x000fe200078e00ff */
[----:B------:R-:W1:Y:S01]  /*7660*/  LDCU.64 UR6, c[0x4][0x78] ;  /* 0x01000f00ff0677ac */ /* 0x000e620008000a00 */
[----:B------:R-:W3:Y:S01]  /*7670*/  LDC.64 R2, c[0x4][R3] ;  /* 0x0100000003027b82 */ /* 0x000ee20000000a00 */
[----:B------:R-:W5:Y:S01]  /*7680*/  LDCU.64 UR4, c[0x4][0x10] ;  /* 0x01000200ff0477ac */ /* 0x000f620008000a00 */
[----:B--2---:R-:W-:Y:S01]  /*7690*/  MOV R5, UR9 ;  /* 0x0000000900057c02 */ /* 0x004fe20008000f00 */
[----:B------:R-:W-:Y:S01]  /*76a0*/  IMAD.U32 R4, RZ, RZ, UR8 ;  /* 0x00000008ff047e24 */ /* 0x000fe2000f8e00ff */
[----:B-1----:R-:W-:Y:S01]  /*76b0*/  MOV R7, UR7 ;  /* 0x0000000700077c02 */ /* 0x002fe20008000f00 */
[----:B------:R-:W-:Y:S01]  /*76c0*/  IMAD.U32 R6, RZ, RZ, UR6 ;  /* 0x00000006ff067e24 */ /* 0x000fe2000f8e00ff */
[----:B-----5:R-:W-:Y:S01]  /*76d0*/  MOV R11, UR5 ;  /* 0x00000005000b7c02 */ /* 0x020fe20008000f00 */
[----:B------:R-:W-:Y:S02]  /*76e0*/  IMAD.U32 R10, RZ, RZ, UR4 ;  /* 0x00000004ff0a7e24 */ /* 0x000fe4000f8e00ff */
[----:B------:R-:W-:Y:S07]  /*76f0*/  LEPC R20, `(.L_x_128) ;  /* 0x000000001014794e */ /* 0x000fee0000000000 */
[----:B---34-:R-:W-:Y:S05]  /*7700*/  CALL.ABS.NOINC R2 ;  /* 0x0000000002007343 */ /* 0x018fea0003c00000 */
.L_x_128:
[----:B------:R-:W-:Y:S01]  /*7710*/  ISETP.NE.AND P6, PT, R61, RZ, PT ;  /* 0x000000ff3d00720c */ /* 0x000fe20003fc5270 */
[----:B------:R-:W-:Y:S05]  /*7720*/  WARPSYNC.ALL ;  /* 0x0000000000007948 */ /* 0x000fea0003800000 */
[----:B------:R-:W-:Y:S01]  /*7730*/  R2UR UR4, R25 ;  /* 0x00000000190472ca */ /* 0x000fe200000e0000 */
[----:B---34-:R-:W-:Y:S01]  /*7740*/  HADD2.F32 R3, -RZ, R28.H0_H0 ;  /* 0x2000001cff037230 */ /* 0x018fe20000004100 */
[----:B------:R-:W-:Y:S01]  /*7750*/  ISETP.NE.AND P0, PT, R60, RZ, PT ;  /* 0x000000ff3c00720c */ /* 0x000fe20003f05270 */
[----:B------:R-:W-:Y:S01]  /*7760*/  HADD2.F32 R20, -RZ, R30.H0_H0 ;  /* 0x2000001eff147230 */ /* 0x000fe20000004100 */
[----:B------:R-:W-:Y:S09]  /*7770*/  BSSY.RECONVERGENT B0, `(.L_x_129) ;  /* 0x0000058000007945 */ /* 0x000ff20003800200 */
[----:B-1----:R-:W1:Y:S02]  /*7780*/  LDTM.x16 R4, tmem[UR4+0x10] ;  /* 0x00001004000479ee */ /* 0x002e640008240000 */
[C---:B-1----:R-:W-:Y:S01]  /*7790*/  FMUL R0, R24.reuse, R4 ;  /* 0x0000000418007220 */ /* 0x042fe20000400000 */
[----:B------:R-:W-:Y:S02]  /*77a0*/  HADD2.F32 R4, -RZ, R28.H1_H1 ;  /* 0x3000001cff047230 */ /* 0x000fe40000004100 */
[C---:B------:R-:W-:Y:S01]  /*77b0*/  FMUL R2, R24.reuse, R5 ;  /* 0x0000000518027220 */ /* 0x040fe20000400000 */
[--C-:B------:R-:W-:Y:S02]  /*77c0*/  HADD2.F32 R5, -RZ, R29.reuse.H0_H0 ;  /* 0x2000001dff057230 */ /* 0x100fe40000004100 */
[C---:B------:R-:W-:Y:S01]  /*77d0*/  FFMA R0, R27.reuse, R3, R0 ;  /* 0x000000031b007223 */ /* 0x040fe20000000000 */
[C---:B------:R-:W-:Y:S01]  /*77e0*/  FMUL R3, R24.reuse, R6 ;  /* 0x0000000618037220 */ /* 0x040fe20000400000 */
[----:B------:R-:W-:Y:S02]  /*77f0*/  HADD2.F32 R6, -RZ, R29.H1_H1 ;  /* 0x3000001dff067230 */ /* 0x000fe40000004100 */
[C---:B------:R-:W-:Y:S01]  /*7800*/  FFMA R2, R27.reuse, R4, R2 ;  /* 0x000000041b027223 */ /* 0x040fe20000000002 */
[C---:B------:R-:W-:Y:S01]  /*7810*/  FMUL R7, R24.reuse, R7 ;  /* 0x0000000718077220 */ /* 0x040fe20000400000 */
[C---:B------:R-:W-:Y:S01]  /*7820*/  FFMA R3, R27.reuse, R5, R3 ;  /* 0x000000051b037223 */ /* 0x040fe20000000003 */
[C---:B------:R-:W-:Y:S01]  /*7830*/  FMUL R4, R24.reuse, R8 ;  /* 0x0000000818047220 */ /* 0x040fe20000400000 */
[----:B------:R-:W-:Y:S01]  /*7840*/  FMUL R5, R24, R9 ;  /* 0x0000000918057220 */ /* 0x000fe20000400000 */
[----:B------:R-:W-:Y:S01]  /*7850*/  F2FP.F16.F32.PACK_AB R32, R2, R0 ;  /* 0x000000000220723e */ /* 0x000fe200000000ff */
[C---:B------:R-:W-:Y:S01]  /*7860*/  FFMA R7, R27.reuse, R6, R7 ;  /* 0x000000061b077223 */ /* 0x040fe20000000007 */
[----:B------:R-:W-:Y:S02]  /*7870*/  HADD2.F32 R0, -RZ, R30.H1_H1 ;  /* 0x3000001eff007230 */ /* 0x000fe40000004100 */
[----:B------:R-:W-:Y:S01]  /*7880*/  FFMA R4, R27, R20, R4 ;  /* 0x000000141b047223 */ /* 0x000fe20000000004 */
[--C-:B------:R-:W-:Y:S02]  /*7890*/  HADD2.F32 R2, -RZ, R31.reuse.H0_H0 ;  /* 0x2000001fff027230 */ /* 0x100fe40000004100 */
[C---:B------:R-:W-:Y:S01]  /*78a0*/  FMUL R6, R24.reuse, R10 ;  /* 0x0000000a18067220 */ /* 0x040fe20000400000 */
[----:B------:R-:W-:Y:S01]  /*78b0*/  F2FP.F16.F32.PACK_AB R33, R7, R3 ;  /* 0x000000030721723e */ /* 0x000fe200000000ff */
[----:B------:R-:W-:Y:S02]  /*78c0*/  HADD2.F32 R3, -RZ, R31.H1_H1 ;  /* 0x3000001fff037230 */ /* 0x000fe40000004100 */
[C---:B------:R-:W-:Y:S01]  /*78d0*/  FFMA R5, R27.reuse, R0, R5 ;  /* 0x000000001b057223 */ /* 0x040fe20000000005 */
[C---:B------:R-:W-:Y:S01]  /*78e0*/  FMUL R11, R24.reuse, R11 ;  /* 0x0000000b180b7220 */ /* 0x040fe20000400000 */
[--C-:B------:R-:W-:Y:S02]  /*78f0*/  HADD2.F32 R7, -RZ, R36.reuse.H0_H0 ;  /* 0x20000024ff077230 */ /* 0x100fe40000004100 */
[C---:B------:R-:W-:Y:S01]  /*7900*/  FMUL R8, R24.reuse, R12 ;  /* 0x0000000c18087220 */ /* 0x040fe20000400000 */
[----:B------:R-:W-:Y:S02]  /*7910*/  HADD2.F32 R0, -RZ, R36.H1_H1 ;  /* 0x30000024ff007230 */ /* 0x000fe40000004100 */
[C---:B------:R-:W-:Y:S01]  /*7920*/  FMUL R9, R24.reuse, R13 ;  /* 0x0000000d18097220 */ /* 0x040fe20000400000 */
[C---:B------:R-:W-:Y:S01]  /*7930*/  FFMA R6, R27.reuse, R2, R6 ;  /* 0x000000021b067223 */ /* 0x040fe20000000006 */
[C---:B------:R-:W-:Y:S01]  /*7940*/  FFMA R11, R27.reuse, R3, R11 ;  /* 0x000000031b0b7223 */ /* 0x040fe2000000000b */
[C---:B------:R-:W-:Y:S01]  /*7950*/  FFMA R8, R27.reuse, R7, R8 ;  /* 0x000000071b087223 */ /* 0x040fe20000000008 */
[C---:B------:R-:W-:Y:S01]  /*7960*/  FFMA R9, R27.reuse, R0, R9 ;  /* 0x000000001b097223 */ /* 0x040fe20000000009 */
[--C-:B------:R-:W-:Y:S02]  /*7970*/  HADD2.F32 R2, -RZ, R37.reuse.H0_H0 ;  /* 0x20000025ff027230 */ /* 0x100fe40000004100 */
[C---:B------:R-:W-:Y:S01]  /*7980*/  FMUL R10, R24.reuse, R14 ;  /* 0x0000000e180a7220 */ /* 0x040fe20000400000 */
[----:B------:R-:W-:Y:S02]  /*7990*/  HADD2.F32 R0, -RZ, R37.H1_H1 ;  /* 0x30000025ff007230 */ /* 0x000fe40000004100 */
[C---:B------:R-:W-:Y:S01]  /*79a0*/  FMUL R15, R24.reuse, R15 ;  /* 0x0000000f180f7220 */ /* 0x040fe20000400000 */
[C---:B------:R-:W-:Y:S01]  /*79b0*/  FMUL R12, R24.reuse, R16 ;  /* 0x00000010180c7220 */ /* 0x040fe20000400000 */
[C---:B------:R-:W-:Y:S01]  /*79c0*/  FFMA R10, R27.reuse, R2, R10 ;  /* 0x000000021b0a7223 */ /* 0x040fe2000000000a */
[--C-:B------:R-:W-:Y:S02]  /*79d0*/  HADD2.F32 R2, -RZ, R38.reuse.H0_H0 ;  /* 0x20000026ff027230 */ /* 0x100fe40000004100 */
[----:B------:R-:W-:Y:S01]  /*79e0*/  FFMA R15, R27, R0, R15 ;  /* 0x000000001b0f7223 */ /* 0x000fe2000000000f */
[----:B------:R-:W-:Y:S01]  /*79f0*/  HADD2.F32 R0, -RZ, R38.H1_H1 ;  /* 0x30000026ff007230 */ /* 0x000fe20000004100 */
[----:B------:R-:W-:Y:S01]  /*7a00*/  F2FP.F16.F32.PACK_AB R34, R5, R4 ;  /* 0x000000040522723e */ /* 0x000fe200000000ff */
        /* <DEDUP_REMOVED lines=14> */
[----:B------:R-:W-:Y:S02]  /*7af0*/  F2FP.F16.F32.PACK_AB R11, R19, R14 ;  /* 0x0000000e130b723e */ /* 0x000fe400000000ff */
[----:B------:R-:W-:Y:S02]  /*7b00*/  MOV R2, UR46 ;  /* 0x0000002e00027c02 */ /* 0x000fe40008000f00 */
[----:B------:R-:W-:Y:S01]  /*7b10*/  MOV R0, UR47 ;  /* 0x0000002f00007c02 */ /* 0x000fe20008000f00 */
[----:B------:R1:W-:Y:S01]  /*7b20*/  STS.128 [R62+0x1200], R8 ;  /* 0x001200083e007388 */ /* 0x0003e20000000c00 */
[----:B------:R-:W-:Y:S02]  /*7b30*/  @P6 LEA R2, R2, UR43, 0x3 ;  /* 0x0000002b02026c11 */ /* 0x000fe4000f8e18ff */
[----:B------:R-:W-:Y:S02]  /*7b40*/  @P6 SHF.L.U32 R3, R59, 0x1f, RZ ;  /* 0x0000001f3b036819 */ /* 0x000fe400000006ff */
[----:B------:R-:W-:Y:S01]  /*7b50*/  @P6 IADD3 R2, PT, PT, R2, 0x60, RZ ;  /* 0x0000006002026810 */ /* 0x000fe20007ffe0ff */
[----:B------:R-:W-:Y:S01]  /*7b60*/  @!PT LDS RZ, [RZ] ;  /* 0x00000000fffff984 */ /* 0x000fe20000000800 */
[----:B------:R-:W-:Y:S01]  /*7b70*/  @!PT LDS RZ, [RZ] ;  /* 0x00000000fffff984 */ /* 0x000fe20000000800 */
[----:B------:R-:W-:Y:S01]  /*7b80*/  @!PT LDS RZ, [RZ] ;  /* 0x00000000fffff984 */ /* 0x000fe20000000800 */
[----:B------:R-:W-:Y:S01]  /*7b90*/  @!PT LDS RZ, [RZ] ;  /* 0x00000000fffff984 */ /* 0x000fe20000000800 */
[----:B------:R2:W-:Y:S06]  /*7ba0*/  MEMBAR.ALL.CTA ;  /* 0x0000000000007992 */ /* 0x0005ec0000008000 */
[----:B--2---:R-:W2:Y:S01]  /*7bb0*/  FENCE.VIEW.ASYNC.S ;  /* 0x00000000000073c6 */ /* 0x004ea20000000000 */
[----:B------:R-:W-:Y:S02]  /*7bc0*/  @P6 PRMT R0, R0, 0x654, R2 ;  /* 0x0000065400006816 */ /* 0x000fe40000000002 */
[----:B------:R-:W-:Y:S01]  /*7bd0*/  LEA R2, R26, UR43, 0x3 ;  /* 0x0000002b1a027c11 */ /* 0x000fe2000f8e18ff */
[----:B--2---:R-:W-:Y:S06]  /*7be0*/  BAR.SYNC.DEFER_BLOCKING 0x1, 0x80 ;  /* 0x0042000000007b1d */ /* 0x004fec0000010000 */
[----:B------:R-:W-:Y:S05]  /*7bf0*/  @P0 BRA `(.L_x_130) ;  /* 0x00000000003c0947 */ /* 0x000fea0003800000 */
[----:B------:R-:W2:Y:S01]  /*7c00*/  LDCU.64 UR6, c[0x0][0x348] ;  /* 0x00006900ff0677ac */ /* 0x000ea20008000a00 */
[----:B------:R-:W-:Y:S02]  /*7c10*/  UIADD3 UR13, UPT, UPT, UR49, 0x10, URZ ;  /* 0x00000010310d7890 */ /* 0x000fe4000fffe0ff */
[----:B------:R-:W-:Y:S01]  /*7c20*/  UIADD3 UR12, UPT, UPT, UR43, 0x1200, URZ ;  /* 0x000012002b0c7890 */ /* 0x000fe2000fffe0ff */
[----:B------:R-:W-:Y:S01]  /*7c30*/  UMOV UR14, UR50 ;  /* 0x00000032000e7c82 */ /* 0x000fe20008000000 */
[----:B------:R-:W-:Y:S01]  /*7c40*/  UMOV UR15, UR36 ;  /* 0x00000024000f7c82 */ /* 0x000fe20008000000 */
[----:B------:R-:W-:Y:S02]  /*7c50*/  UIADD3 UR9, UPT, UPT, UR49, 0x50, URZ ;  /* 0x0000005031097890 */ /* 0x000fe4000fffe0ff */
[----:B------:R-:W-:Y:S01]  /*7c60*/  UIADD3 UR8, UPT, UPT, UR43, 0x1a00, URZ ;  /* 0x00001a002b087890 */ /* 0x000fe2000fffe0ff */
[----:B------:R-:W-:Y:S01]  /*7c70*/  UMOV UR10, UR50 ;  /* 0x00000032000a7c82 */ /* 0x000fe20008000000 */
[----:B------:R-:W-:Y:S01]  /*7c80*/  UMOV UR11, UR36 ;  /* 0x00000024000b7c82 */ /* 0x000fe20008000000 */
[----:B--2---:R-:W-:Y:S04]  /*7c90*/  UIADD3 UR4, UP0, UPT, UR6, 0x680, URZ ;  /* 0x0000068006047890 */ /* 0x004fe8000ff1e0ff */
[----:B------:R-:W-:Y:S09]  /*7ca0*/  UIADD3.X UR5, UPT, UPT, URZ, UR7, URZ, UP0, !UPT ;  /* 0x00000007ff057290 */ /* 0x000ff200087fe4ff */
[----:B------:R2:W-:Y:S01]  /*7cb0*/  UTMASTG.3D [UR12], [UR4] ;  /* 0x0000000c040073b5 */ /* 0x0005e20008010000 */
[----:B------:R2:W-:Y:S01]  /*7cc0*/  UTMASTG.3D [UR8], [UR4] ;  /* 0x00000008040073b5 */ /* 0x0005e20008010000 */
[----:B------:R0:W-:Y:S01]  /*7cd0*/  UTMACMDFLUSH ;  /* 0x00000000000079b7 */ /* 0x0001e20000000000 */
[----:B--2---:R-:W-:Y:S04]  /*7ce0*/  DEPBAR.LE SB0, 0x1 ;  /* 0x000080400000791a */ /* 0x004fe80000000000 */
.L_x_130:
[----:B------:R-:W-:Y:S05]  /*7cf0*/  BSYNC.RECONVERGENT B0 ;  /* 0x0000000000007941 */ /* 0x000fea0003800200 */
.L_x_129:
[----:B------:R-:W-:Y:S01]  /*7d00*/  BAR.SYNC.DEFER_BLOCKING 0x1, 0x80 ;  /* 0x0042000000007b1d */ /* 0x000fe20000010000 */
[----:B------:R-:W-:Y:S04]  /*7d10*/  UIADD3 UR4, UPT, UPT, UR46, 0x1, URZ ;  /* 0x000000012e047890 */ /* 0x000fe8000fffe0ff */
[----:B------:R-:W-:Y:S04]  /*7d20*/  UISETP.NE.AND UP0, UPT, UR4, 0x4, UPT ;  /* 0x000000040400788c */ /* 0x000fe8000bf05270 */
[----:B------:R-:W-:Y:S01]  /*7d30*/  USEL UR44, UR4, URZ, UP0 ;  /* 0x000000ff042c7287 */ /* 0x000fe20008000000 */
[----:B------:R2:W-:Y:S01]  /*7d40*/  @P6 SYNCS.ARRIVE.TRANS64.RED.A1T0 RZ, [R0+URZ], RZ ;  /* 0x000000ff00ff69a7 */ /* 0x0005e200081004ff */
[----:B------:R-:W-:Y:S01]  /*7d50*/  BSSY B1, `(.L_x_131) ;  /* 0x0000013000017945 */ /* 0x000fe20003800000 */
[----:B------:R-:W3:Y:S02]  /*7d60*/  @P6 SYNCS.PHASECHK.TRANS64.TRYWAIT P0, [R2+URZ+0x40], R3 ;  /* 0x00004003020065a7 */ /* 0x000ee400080011ff */
[----:B---3--:R-:W-:Y:S01]  /*7d70*/  @P6 SEL R63, RZ, 0x1, !P0 ;  /* 0x00000001ff3f6807 */ /* 0x008fe20004000000 */
[----:B--2---:R-:W-:Y:S06]  /*7d80*/  @!P6 BRA `(.L_x_132) ;  /* 0x00000000003ce947 */ /* 0x004fec0003800000 */
[----:B------:R-:W-:Y:S01]  /*7d90*/  ISETP.NE.AND P1, PT, R64, RZ, PT ;  /* 0x000000ff4000720c */ /* 0x000fe20003f25270 */
[----:B------:R-:W-:Y:S01]  /*7da0*/  BSSY B0, `(.L_x_133) ;  /* 0x0000009000007945 */ /* 0x000fe20003800000 */
[----:B------:R-:W-:Y:S11]  /*7db0*/  ISETP.NE.AND P0, PT, R63, RZ, PT ;  /* 0x000000ff3f00720c */ /* 0x000ff60003f05270 */
[----:B------:R-:W-:Y:S05]  /*7dc0*/  @P1 IMAD R3, R26, 0x1000, R56 ;  /* 0x000010001a031824 */ /* 0x000fea00078e0238 */
[----:B------:R-:W-:Y:S05]  /*7dd0*/  @P1 IADD3 R0, PT, PT, R3, UR43, RZ ;  /* 0x0000002b03001c10 */ /* 0x000fea000fffe0ff */
[----:B------:R-:W-:Y:S01]  /*7de0*/  @P1 IMAD.IADD R0, R65, 0x1, R0 ;  /* 0x0000000141001824 */ /* 0x000fe200078e0200 */
[----:B------:R-:W-:Y:S06]  /*7df0*/  @P0 BRA `(.L_x_134) ;  /* 0x00000000000c0947 */ /* 0x000fec0003800000 */
[----:B------:R-:W-:Y:S04]  /*7e00*/  SHF.L.U32 R4, R59, 0x1f, RZ ;  /* 0x0000001f3b047819 */ /* 0x000fe800000006ff */
[----:B------:R-:W2:Y:S02]  /*7e10*/  SYNCS.PHASECHK.TRANS64.TRYWAIT P0, [R2+URZ+0x40], R4 ;  /* 0x00004004020075a7 */ /* 0x000ea400080011ff */
[----:B--2---:R-:W-:Y:S05]  /*7e20*/  @!P0 BRA `(.L_x_135) ;  /* 0x0000002000008947 */ /* 0x004fea0003800000 */
.L_x_134:
[----:B------:R-:W-:Y:S05]  /*7e30*/  BSYNC B0 ;  /* 0x0000000000007941 */ /* 0x000fea0003800000 */
.L_x_133:
[----:B------:R-:W-:Y:S02]  /*7e40*/  ISETP.NE.AND P0, PT, R64, RZ, PT ;  /* 0x000000ff4000720c */ /* 0x000fe40003f05270 */
[----:B------:R-:W-:Y:S11]  /*7e50*/  IADD3 R26, PT, PT, R26, 0x1, RZ ;  /* 0x000000011a1a7810 */ /* 0x000ff60007ffe0ff */
[----:B------:R3:W4:Y:S04]  /*7e60*/  @P0 LDS.128 R28, [R3+UR43+0x200] ;  /* 0x0002002b031c0984 */ /* 0x0007280008000c00 */
[----:B------:R3:W1:Y:S02]  /*7e70*/  @P0 LDS.128 R36, [R0+0x200] ;  /* 0x0002000000240984 */ /* 0x0006640000000c00 */
.L_x_132:
[----:B------:R-:W-:Y:S05]  /*7e80*/  BSYNC B1 ;  /* 0x0000000000017941 */ /* 0x000fea0003800000 */
.L_x_131:
[----:B---3--:R-:W-:Y:S05]  /*7e90*/  VIADD R0, R25, 0x20 ;  /* 0x0000002019007836 */ /* 0x008fea0000000000 */
[----:B------:R-:W-:Y:S04]  /*7ea0*/  SHF.R.U32.HI R0, RZ, 0x15, R0 ;  /* 0x00000015ff007819 */ /* 0x000fe80000011600 */
[----:B------:R-:W-:Y:S11]  /*7eb0*/  LOP3.LUT P0, RZ, R0, 0x3, R47, 0x48, !PT ;  /* 0x0000000300ff7812 */ /* 0x000ff6000780482f */
[----:B------:R-:W-:Y:S02]  /*7ec0*/  @!UPT UIADD3 URZ, UPT, UPT, URZ, URZ, URZ ;  /* 0x000000fffffff290 */ /* 0x000fe4000fffe0ff */
[----:B------:R-:W-:Y:S05]  /*7ed0*/  @!P0 BRA `(.L_x_136) ;  /* 0x0000000000408947 */ /* 0x000fea0003800000 */
[----:B------:R-:W3:Y:S01]  /*7ee0*/  LDCU.64 UR8, c[0x4][0x70] ;  /* 0x01000e00ff0877ac */ /* 0x000ee20008000a00 */
[----:B------:R-:W-:Y:S01]  /*7ef0*/  MOV R3, 0x0 ;  /* 0x0000000000037802 */ /* 0x000fe20000000f00 */
[----:B------:R-:W-:Y:S02]  /*7f00*/  HFMA2 R12, -RZ, RZ, 0, 5.9604644775390625e-08 ;  /* 0x00000001ff0c7431 */ /* 0x000fe400000001ff */
[----:B-1----:R-:W-:Y:S02]  /*7f10*/  IMAD.MOV.U32 R8, RZ, RZ, 0x192 ;  /* 0x00000192ff087424 */ /* 0x002fe400078e00ff */
[----:B------:R-:W-:Y:S01]  /*7f20*/  IMAD.MOV.U32 R13, RZ, RZ, RZ ;  /* 0x000000ffff0d7224 */ /* 0x000fe200078e00ff */
[----:B------:R-:W1:Y:S01]  /*7f30*/  LDCU.64 UR6, c[0x4][0x78] ;  /* 0x01000f00ff0677ac */ /* 0x000e620008000a00 */
[----:B--2---:R-:W2:Y:S01]  /*7f40*/  LDC.64 R2, c[0x4][R3] ;  /* 0x0100000003027b82 */ /* 0x004ea20000000a00 */
[----:B------:R-:W5:Y:S01]  /*7f50*/  LDCU.64 UR4, c[0x4][0x10] ;  /* 0x01000200ff0477ac */ /* 0x000f620008000a00 */
[----:B---3--:R-:W-:Y:S01]  /*7f60*/  MOV R5, UR9 ;  /* 0x0000000900057c02 */ /* 0x008fe20008000f00 */
[----:B------:R-:W-:Y:S01]  /*7f70*/  IMAD.U32 R4, RZ, RZ, UR8 ;  /* 0x00000008ff047e24 */ /* 0x000fe2000f8e00ff */
[----:B-1----:R-:W-:Y:S01]  /*7f80*/  MOV R7, UR7 ;  /* 0x0000000700077c02 */ /* 0x002fe20008000f00 */
[----:B------:R-:W-:Y:S01]  /*7f90*/  IMAD.U32 R6, RZ, RZ, UR6 ;  /* 0x00000006ff067e24 */ /* 0x000fe2000f8e00ff */
[----:B-----5:R-:W-:Y:S01]  /*7fa0*/  MOV R11, UR5 ;  /* 0x00000005000b7c02 */ /* 0x020fe20008000f00 */
[----:B------:R-:W-:Y:S02]  /*7fb0*/  IMAD.U32 R10, RZ, RZ, UR4 ;  /* 0x00000004ff0a7e24 */ /* 0x000fe4000f8e00ff */
[----:B------:R-:W-:Y:S07]  /*7fc0*/  LEPC R20, `(.L_x_136) ;  /* 0x000000001014794e */ /* 0x000fee0000000000 */
[----:B--2-4-:R-:W-:Y:S05]  /*7fd0*/  CALL.ABS.NOINC R2 ;  /* 0x0000000002007343 */ /* 0x014fea0003c00000 */
.L_x_136:
[----:B------:R-:W-:Y:S01]  /*7fe0*/  ISETP.NE.AND P6, PT, R61, RZ, PT ;  /* 0x000000ff3d00720c */ /* 0x000fe20003fc5270 */
[----:B------:R-:W-:Y:S05]  /*7ff0*/  WARPSYNC.ALL ;  /* 0x0000000000007948 */ /* 0x000fea0003800000 */
[----:B------:R-:W-:Y:S01]  /*8000*/  R2UR UR4, R25 ;  /* 0x00000000190472ca */ /* 0x000fe200000e0000 */
[----:B----4-:R-:W-:Y:S01]  /*8010*/  HADD2.F32 R3, -RZ, R28.H0_H0 ;  /* 0x2000001cff037230 */ /* 0x010fe20000004100 */
[----:B------:R-:W-:Y:S01]  /*8020*/  ISETP.NE.AND P0, PT, R60, RZ, PT ;  /* 0x000000ff3c00720c */ /* 0x000fe20003f05270 */
[----:B------:R-:W-:Y:S01]  /*8030*/  HADD2.F32 R20, -RZ, R30.H0_H0 ;  /* 0x2000001eff147230 */ /* 0x000fe20000004100 */
[----:B------:R-:W-:Y:S09]  /*8040*/  BSSY.RECONVERGENT B0, `(.L_x_137) ;  /* 0x0000058000007945 */ /* 0x000ff20003800200 */
[----:B-12---:R-:W1:Y:S02]  /*8050*/  LDTM.x16 R4, tmem[UR4+0x20] ;  /* 0x00002004000479ee */ /* 0x006e640008240000 */
        /* <DEDUP_REMOVED lines=59> */
[----:B------:R-:W-:Y:S02]  /*8410*/  LEA R3, R26, UR43, 0x3 ;  /* 0x0000002b1a037c11 */ /* 0x000fe4000f8e18ff */
        /* <DEDUP_REMOVED lines=8> */
[----:B------:R-:W-:Y:S01]  /*84a0*/  @P6 SHF.L.U32 R2, R59, 0x1f, RZ ;  /* 0x0000001f3b026819 */ /* 0x000fe200000006ff */
        /* <DEDUP_REMOVED lines=17> */
.L_x_138:
[----:B------:R-:W-:Y:S05]  /*85c0*/  BSYNC.RECONVERGENT B0 ;  /* 0x0000000000007941 */ /* 0x000fea0003800200 */
.L_x_137:
        /* <DEDUP_REMOVED lines=19> */
.L_x_142:
[----:B------:R-:W-:Y:S05]  /*8700*/  BSYNC B0 ;  /* 0x0000000000007941 */ /* 0x000fea0003800000 */
.L_x_141:
[----:B------:R-:W-:Y:S11]  /*8710*/  ISETP.NE.AND P0, PT, R64, RZ, PT ;  /* 0x000000ff4000720c */ /* 0x000ff60003f05270 */
[----:B------:R-:W-:Y:S02]  /*8720*/  @!UPT UIADD3 URZ, UPT, UPT, URZ, URZ, URZ ;  /* 0x000000fffffff290 */ /* 0x000fe4000fffe0ff */
[----:B------:R3:W4:Y:S04]  /*8730*/  @P0 LDS.128 R28, [R26+UR43+0x200] ;  /* 0x0002002b1a1c0984 */ /* 0x0007280008000c00 */
[----:B------:R3:W1:Y:S02]  /*8740*/  @P0 LDS.128 R36, [R65+0x200] ;  /* 0x0002000041240984 */ /* 0x0006640000000c00 */
.L_x_140:
[----:B------:R-:W-:Y:S05]  /*8750*/  BSYNC B1 ;  /* 0x0000000000017941 */ /* 0x000fea0003800000 */
.L_x_139:
[----:B--2---:R-:W-:Y:S05]  /*8760*/  VIADD R0, R25, 0x30 ;  /* 0x0000003019007836 */ /* 0x004fea0000000000 */
[----:B------:R-:W-:Y:S04]  /*8770*/  SHF.R.U32.HI R0, RZ, 0x15, R0 ;  /* 0x00000015ff007819 */ /* 0x000fe80000011600 */
[----:B------:R-:W-:Y:S11]  /*8780*/  LOP3.LUT P0, RZ, R0, 0x3, R47, 0x48, !PT ;  /* 0x0000000300ff7812 */ /* 0x000ff6000780482f */
[----:B------:R-:W-:Y:S02]  /*8790*/  @!UPT UIADD3 URZ, UPT, UPT, URZ, URZ, URZ ;  /* 0x000000fffffff290 */ /* 0x000fe4000fffe0ff */
[----:B------:R-:W-:Y:S05]  /*87a0*/  @!P0 BRA `(.L_x_144) ;  /* 0x0000000000408947 */ /* 0x000fea0003800000 */
[----:B------:R-:W2:Y:S01]  /*87b0*/  LDCU.64 UR8, c[0x4][0x70] ;  /* 0x01000e00ff0877ac */ /* 0x000ea20008000a00 */
[----:B------:R-:W-:Y:S01]  /*87c0*/  MOV R3, 0x0 ;  /* 0x0000000000037802 */ /* 0x000fe20000000f00 */
        /* <DEDUP_REMOVED lines=14> */
.L_x_144:
[----:B------:R-:W-:Y:S01]  /*88b0*/  ISETP.NE.AND P0, PT, R60, RZ, PT ;  /* 0x000000ff3c00720c */ /* 0x000fe20003f05270 */
[----:B------:R-:W-:Y:S05]  /*88c0*/  WARPSYNC.ALL ;  /* 0x0000000000007948 */ /* 0x000fea0003800000 */
[----:B------:R-:W-:Y:S01]  /*88d0*/  R2UR UR4, R25 ;  /* 0x00000000190472ca */ /* 0x000fe200000e0000 */
[--C-:B----4-:R-:W-:Y:S01]  /*88e0*/  HADD2.F32 R20, -RZ, R28.reuse.H0_H0 ;  /* 0x2000001cff147230 */ /* 0x110fe20000004100 */
[----:B------:R-:W-:Y:S01]  /*88f0*/  IADD3 R53, PT, PT, R53, 0xd0, RZ ;  /* 0x000000d035357810 */ /* 0x000fe20007ffe0ff */
[----:B------:R-:W-:Y:S01]  /*8900*/  HADD2.F32 R21, -RZ, R28.H1_H1 ;  /* 0x3000001cff157230 */ /* 0x000fe20000004100 */
[----:B------:R-:W-:Y:S01]  /*8910*/  BSSY.RECONVERGENT B0, `(.L_x_145) ;  /* 0x0000054000007945 */ /* 0x000fe20003800200 */
[--C-:B------:R-:W-:Y:S01]  /*8920*/  HADD2.F32 R25, -RZ, R29.reuse.H0_H0 ;  /* 0x2000001dff197230 */ /* 0x100fe20000004100 */
[----:B------:R-:W-:Y:S01]  /*8930*/  LOP3.LUT R53, R53, 0xfefffff8, RZ, 0xc0, !PT ;  /* 0xfefffff835357812 */ /* 0x000fe200078ec0ff */
[----:B---3--:R-:W-:Y:S02]  /*8940*/  HADD2.F32 R26, -RZ, R29.H1_H1 ;  /* 0x3000001dff1a7230 */ /* 0x008fe40000004100 */
[--C-:B------:R-:W-:Y:S02]  /*8950*/  HADD2.F32 R28, -RZ, R30.reuse.H0_H0 ;  /* 0x2000001eff1c7230 */ /* 0x100fe40000004100 */
[----:B------:R-:W-:Y:S02]  /*8960*/  HADD2.F32 R29, -RZ, R30.H1_H1 ;  /* 0x3000001eff1d7230 */ /* 0x000fe40000004100 */
[----:B-1----:R-:W1:Y:S01]  /*8970*/  LDTM.x16 R4, tmem[UR4+0x30] ;  /* 0x00003004000479ee */ /* 0x002e620008240000 */
[----:B------:R-:W-:Y:S01]  /*8980*/  NOP ;  /* 0x0000000000007918 */ /* 0x000fe20000000000 */
[----:B-1----:R1:W-:Y:S01]  /*8990*/  SYNCS.ARRIVE.TRANS64.RED.A1T0 RZ, [R53+URZ], RZ ;  /* 0x000000ff35ff79a7 */ /* 0x0023e200081004ff */
[--C-:B------:R-:W-:Y:S02]  /*89a0*/  HADD2.F32 R30, -RZ, R31.reuse.H0_H0 ;  /* 0x2000001fff1e7230 */ /* 0x100fe40000004100 */
[----:B------:R-:W-:Y:S02]  /*89b0*/  HADD2.F32 R31, -RZ, R31.H1_H1 ;  /* 0x3000001fff1f7230 */ /* 0x000fe40000004100 */
        /* <DEDUP_REMOVED lines=8> */
[C---:B------:R-:W-:Y:S01]  /*8a40*/  FMUL R4, R24.reuse, R4 ;  /* 0x0000000418047220 */ /* 0x040fe20000400000 */
[C---:B------:R-:W-:Y:S01]  /*8a50*/  FMUL R5, R24.reuse, R5 ;  /* 0x0000000518057220 */ /* 0x040fe20000400000 */
[C---:B------:R-:W-:Y:S01]  /*8a60*/  FMUL R6, R24.reuse, R6 ;  /* 0x0000000618067220 */ /* 0x040fe20000400000 */
[C---:B------:R-:W-:Y:S01]  /*8a70*/  FMUL R7, R24.reuse, R7 ;  /* 0x0000000718077220 */ /* 0x040fe20000400000 */
[C---:B------:R-:W-:Y:S01]  /*8a80*/  FFMA R4, R27.reuse, R20, R4 ;  /* 0x000000141b047223 */ /* 0x040fe20000000004 */
        /* <DEDUP_REMOVED lines=15> */
[C---:B------:R-:W-:Y:S01]  /*8b80*/  FMUL R12, R24.reuse, R16 ;  /* 0x00000010180c7220 */ /* 0x040fe20000400000 */
[C---:B------:R-:W-:Y:S01]  /*8b90*/  FFMA R0, R27.reuse, R32, R0 ;  /* 0x000000201b007223 */ /* 0x040fe20000000000 */
[C---:B------:R-:W-:Y:S01]  /*8ba0*/  FMUL R13, R24.reuse, R17 ;  /* 0x00000011180d7220 */ /* 0x040fe20000400000 */
[----:B------:R-:W-:Y:S01]  /*8bb0*/  FFMA R2, R27, R33, R2 ;  /* 0x000000211b027223 */ /* 0x000fe20000000002 */
[----:B------:R-:W-:Y:S01]  /*8bc0*/  F2FP.F16.F32.PACK_AB R4, R5, R4 ;  /* 0x000000040504723e */ /* 0x000fe200000000ff */
[C---:B------:R-:W-:Y:S01]  /*8bd0*/  FMUL R14, R24.reuse, R18 ;  /* 0x00000012180e7220 */ /* 0x040fe20000400000 */
[----:B------:R-:W-:Y:S01]  /*8be0*/  FFMA R3, R27, R34, R3 ;  /* 0x000000221b037223 */ /* 0x000fe20000000003 */
[----:B------:R-:W-:Y:S01]  /*8bf0*/  F2FP.F16.F32.PACK_AB R5, R7, R6 ;  /* 0x000000060705723e */ /* 0x000fe200000000ff */
[----:B------:R-:W-:Y:S01]  /*8c00*/  FFMA R15, R27, R35, R15 ;  /* 0x000000231b0f7223 */ /* 0x000fe2000000000f */
[----:B------:R-:W-:Y:S01]  /*8c10*/  FMUL R19, R24, R19 ;  /* 0x0000001318137220 */ /* 0x000fe20000400000 */
[----:B------:R-:W-:Y:S01]  /*8c20*/  F2FP.F16.F32.PACK_AB R6, R9, R8 ;  /* 0x000000080906723e */ /* 0x000fe200000000ff */
[----:B------:R-:W-:Y:S01]  /*8c30*/  FFMA R12, R27, R36, R12 ;  /* 0x000000241b0c7223 */ /* 0x000fe2000000000c */
[----:B------:R-:W-:Y:S01]  /*8c40*/  F2FP.F16.F32.PACK_AB R7, R11, R10 ;  /* 0x0000000a0b07723e */ /* 0x000fe200000000ff */
[C---:B------:R-:W-:Y:S01]  /*8c50*/  FFMA R13, R27.reuse, R37, R13 ;  /* 0x000000251b0d7223 */ /* 0x040fe2000000000d */
[C---:B------:R-:W-:Y:S01]  /*8c60*/  FFMA R14, R27.reuse, R38, R14 ;  /* 0x000000261b0e7223 */ /* 0x040fe2000000000e */
[----:B------:R-:W-:Y:S01]  /*8c70*/  FFMA R19, R27, R39, R19 ;  /* 0x000000271b137223 */ /* 0x000fe20000000013 */
[----:B------:R-:W-:Y:S01]  /*8c80*/  F2FP.F16.F32.PACK_AB R16, R2, R0 ;  /* 0x000000000210723e */ /* 0x000fe200000000ff */
[----:B------:R1:W-:Y:S01]  /*8c90*/  STS.128 [R56+UR43+0x3200], R4 ;  /* 0x0032000438007988 */ /* 0x0003e20008000c2b */
        /* <DEDUP_REMOVED lines=27> */
.L_x_146:
[----:B------:R-:W-:Y:S05]  /*8e50*/  BSYNC.RECONVERGENT B0 ;  /* 0x0000000000007941 */ /* 0x000fea0003800200 */
.L_x_145:
[----:B------:R-:W-:Y:S01]  /*8e60*/  BAR.SYNC.DEFER_BLOCKING 0x1, 0x80 ;  /* 0x0042000000007b1d */ /* 0x000fe20000010000 */
[----:B------:R-:W-:Y:S01]  /*8e70*/  UISETP.NE.AND UP0, UPT, UR52, -0x4, UPT ;  /* 0xfffffffc3400788c */ /* 0x000fe2000bf05270 */
[----:B------:R-:W-:Y:S08]  /*8e80*/  IADD3 R22, PT, PT, R22, 0x1, RZ ;  /* 0x0000000116167810 */ /* 0x000ff00007ffe0ff */
[----:B------:R-:W-:Y:S05]  /*8e90*/  BRA.U !UP0, `(.L_x_147) ;  /* 0x0000000108287547 */ /* 0x000fea000b800000 */
[----:B------:R-:W-:Y:S01]  /*8ea0*/  ISETP.NE.AND P0, PT, R61, RZ, PT ;  /* 0x000000ff3d00720c */ /* 0x000fe20003f05270 */
[----:B------:R-:W-:Y:S01]  /*8eb0*/  IMAD.U32 R2, RZ, RZ, UR46 ;  /* 0x0000002eff027e24 */ /* 0x000fe2000f8e00ff */
[----:B------:R-:W-:Y:S01]  /*8ec0*/  UIADD3 UR4, UPT, UPT, UR46, 0x1, URZ ;  /* 0x000000012e047890 */ /* 0x000fe2000fffe0ff */
[----:B------:R-:W-:Y:S03]  /*8ed0*/  IMAD.U32 R0, RZ, RZ, UR47 ;  /* 0x0000002fff007e24 */ /* 0x000fe6000f8e00ff */
[----:B------:R-:W-:Y:S04]  /*8ee0*/  UISETP.NE.AND UP0, UPT, UR4, 0x4, UPT ;  /* 0x000000040400788c */ /* 0x000fe8000bf05270 */
[----:B------:R-:W-:Y:S03]  /*8ef0*/  USEL UR46, UR4, URZ, UP0 ;  /* 0x000000ff042e7287 */ /* 0x000fe60008000000 */
[----:B------:R-:W-:Y:S05]  /*8f00*/  @P0 LEA R2, R2, UR43, 0x3 ;  /* 0x0000002b02020c11 */ /* 0x000fea000f8e18ff */
[----:B------:R-:W-:Y:S05]  /*8f10*/  @P0 VIADD R2, R2, 0x60 ;  /* 0x0000006002020836 */ /* 0x000fea0000000000 */
[----:B------:R-:W-:Y:S04]  /*8f20*/  @P0 PRMT R0, R0, 0x654, R2 ;  /* 0x0000065400000816 */ /* 0x000fe80000000002 */
[----:B------:R2:W-:Y:S03]  /*8f30*/  @P0 SYNCS.ARRIVE.TRANS64.RED.A1T0 RZ, [R0+URZ], RZ ;  /* 0x000000ff00ff09a7 */ /* 0x0005e600081004ff */
.L_x_147:
[----:B------:R-:W-:Y:S01]  /*8f40*/  R2UR UR4, R50 ;  /* 0x00000000320472ca */ /* 0x000fe200000e0000 */
[----:B------:R-:W-:Y:S01]  /*8f50*/  UISETP.NE.AND UP0, UPT, UR62, URZ, UPT ;  /* 0x000000ff3e00728c */ /* 0x000fe2000bf05270 */
[----:B------:R-:W-:Y:S01]  /*8f60*/  ISETP.NE.AND P0, PT, R55, 0x2, PT ;  /* 0x000000023700780c */ /* 0x000fe20003f05270 */
[----:B------:R-:W-:Y:S01]  /*8f70*/  UIADD3 UR24, UPT, UPT, UR37, UR63, URZ ;  /* 0x0000003f25187290 */ /* 0x000fe2000fffe0ff */
[----:B------:R-:W-:Y:S01]  /*8f80*/  ISETP.NE.AND P1, PT, R22, 0x4, PT ;  /* 0x000000041600780c */ /* 0x000fe20003f25270 */
[----:B------:R-:W-:Y:S01]  /*8f90*/  UIADD3 UR52, UPT, UPT, UR52, 0x4, URZ ;  /* 0x0000000434347890 */ /* 0x000fe2000fffe0ff */
[----:B------:R-:W-:Y:S01]  /*8fa0*/  SEL R2, RZ, 0x1, P0 ;  /* 0x00000001ff027807 */ /* 0x000fe20000000000 */
[----:B------:R-:W-:Y:S01]  /*8fb0*/  UMOV UR36, UR61 ;  /* 0x0000003d00247c82 */ /* 0x000fe20008000000 */
[----:B--2---:R-:W-:Y:S02]  /*8fc0*/  SEL R0, RZ, 0x1, P1 ;  /* 0x00000001ff007807 */ /* 0x004fe40000800000 */
[----:B------:R-:W-:Y:S02]  /*8fd0*/  LOP3.LUT R57, R57, R2, RZ, 0x3c, !PT ;  /* 0x0000000239397212 */ /* 0x000fe400078e3cff */
[----:B------:R-:W-:Y:S01]  /*8fe0*/  LOP3.LUT R58, R58, R0, RZ, 0x3c, !PT ;  /* 0x000000003a3a7212 */ /* 0x000fe200078e3cff */
[----:B------:R-:W-:Y:S01]  /*8ff0*/  UIADD3 UR20, UPT, UPT, UR38, UR4, URZ ;  /* 0x0000000426147290 */ /* 0x000fe2000fffe0ff */
[----:B------:R-:W-:Y:S02]  /*9000*/  SEL R55, R55, RZ, P0 ;  /* 0x000000ff37377207 */ /* 0x000fe40000000000 */
[----:B------:R-:W-:Y:S01]  /*9010*/  SEL R22, R22, RZ, P1 ;  /* 0x000000ff16167207 */ /* 0x000fe20000800000 */
[----:B------:R-:W-:Y:S08]  /*9020*/  BRA.U UP0, `(.L_x_148) ;  /* 0xffffffcd005c7547 */ /* 0x000ff0000b83ffff */
[----:B------:R-:W-:-:S13]  /*9030*/  R2UR UR4, R51 ;  /* 0x00000000330472ca */ /* 0x000fda00000e0000 */
[----:B------:R-:W-:-:S09]  /*9040*/  UISETP.NE.AND UP0, UPT, UR4, URZ, UPT ;  /* 0x000000ff0400728c */ /* 0x000fd2000bf05270 */
[----:B------:R-:W-:Y:S05]  /*9050*/  BRA.U !UP0, `(.L_x_149) ;  /* 0x0000000108487547 */ /* 0x000fea000b800000 */
[----:B------:R-:W2:Y:S02]  /*9060*/  LDCU.64 UR4, c[0x0][0x890] ;  /* 0x00011200ff0477ac */ /* 0x000ea40008000a00 */
[----:B--2---:R-:W-:-:S04]  /*9070*/  UISETP.NE.U32.AND UP0, UPT, UR4, URZ, UPT ;  /* 0x000000ff0400728c */ /* 0x004fc8000bf05070 */
[----:B------:R-:W-:-:S09]  /*9080*/  UISETP.NE.AND.EX UP0, UPT, UR5, URZ, UPT, UP0 ;  /* 0x000000ff0500728c */ /* 0x000fd2000bf05300 */
[----:B------:R-:W-:Y:S05]  /*9090*/  BRA.U UP0, `(.L_x_150) ;  /* 0x00000001000c7547 */ /* 0x000fea000b800000 */
[----:B------:R-:W-:-:S13]  /*90a0*/  FSETP.NEU.AND P0, PT, R27, RZ, PT ;  /* 0x000000ff1b00720b */ /* 0x000fda0003f0d000 */
[----:B------:R-:W-:Y:S05]  /*90b0*/  @!P0 EXIT ;  /* 0x000000000000894d */ /* 0x000fea0003800000 */
[----:B------:R-:W-:Y:S05]  /*90c0*/  BRA `(.L_x_149) ;  /* 0x00000000002c7947 */ /* 0x000fea0003800000 */
.L_x_150:
[----:B------:R-:W-:Y:S01]  /*90d0*/  ISETP.NE.AND P0, PT, R54, RZ, PT ;  /* 0x000000ff3600720c */ /* 0x000fe20003f05270 */
[----:B------:R-:W-:-:S12]  /*90e0*/  BSSY.RECONVERGENT B0, `(.L_x_149) ;  /* 0x0000009000007945 */ /* 0x000fd80003800200 */
[----:B------:R-:W-:Y:S05]  /*90f0*/  @P0 BRA `(.L_x_151) ;  /* 0x0000000000140947 */ /* 0x000fea0003800000 */
[----:B------:R-:W2:Y:S02]  /*9100*/  LDCU.64 UR4, c[0x0][0x888] ;  /* 0x00011100ff0477ac */ /* 0x000ea40008000a00 */
[----:B--2---:R-:W-:-:S04]  /*9110*/  ISETP.NE.U32.AND P0, PT, RZ, UR4, PT ;  /* 0x00000004ff007c0c */ /* 0x004fc8000bf05070 */
[----:B------:R-:W-:-:S13]  /*9120*/  ISETP.NE.AND.EX P0, PT, RZ, UR5, PT, P0 ;  /* 0x00000005ff007c0c */ /* 0x000fda000bf05300 */
[----:B------:R-:W-:Y:S05]  /*9130*/  @!P0 EXIT ;  /* 0x000000000000894d */ /* 0x000fea0003800000 */
[----:B------:R-:W-:Y:S05]  /*9140*/  BRA `(.L_x_152) ;  /* 0x0000000000087947 */ /* 0x000fea0003800000 */
.L_x_151:
[----:B------:R-:W-:-:S13]  /*9150*/  FSETP.NEU.AND P0, PT, R27, RZ, PT ;  /* 0x000000ff1b00720b */ /* 0x000fda0003f0d000 */
[----:B------:R-:W-:Y:S05]  /*9160*/  @!P0 EXIT ;  /* 0x000000000000894d */ /* 0x000fea0003800000 */
.L_x_152:
[----:B------:R-:W-:Y:S05]  /*9170*/  BSYNC.RECONVERGENT B0 ;  /* 0x0000000000007941 */ /* 0x000fea0003800200 */
.L_x_149:
[----:B------:R-:W-:Y:S01]  /*9180*/  ULEA UR4, UR46, UR43, 0x3 ;  /* 0x0000002b2e047291 */ /* 0x000fe2000f8e18ff */
[----:B------:R-:W-:-:S04]  /*9190*/  DEPBAR.LE SB0, 0x0 ;  /* 0x000080000000791a */ /* 0x000fc80000000000 */
[----:B------:R-:W-:-:S04]  /*91a0*/  UIADD3 UR4, UPT, UPT, UR4, 0x60, URZ ;  /* 0x0000006004047890 */ /* 0x000fc8000fffe0ff */
[----:B------:R-:W-:-:S09]  /*91b0*/  UPRMT UR4, UR47, 0x654, UR4 ;  /* 0x000006542f047896 */ /* 0x000fd20008000004 */
[----:B------:R-:W-:Y:S01]  /*91c0*/  SYNCS.ARRIVE.TRANS64.RED.A1T0 RZ, [UR4], RZ ;  /* 0x000000ffffff79a7 */ /* 0x000fe20008100404 */
[----:B------:R-:W-:Y:S05]  /*91d0*/  EXIT ;  /* 0x000000000000794d */ /* 0x000fea0003800000 */
.L_x_24:
[----:B--2---:R2:W3:Y:S02]  /*91e0*/  SYNCS.PHASECHK.TRANS64.TRYWAIT P0, [R0+URZ+0x100], R2 ;  /* 0x00010002000075a7 */ /* 0x0044e400080011ff */
[----:B---3--:R-:W-:Y:S05]  /*91f0*/  @!P0 NANOSLEEP.SYNCS 0x989680 ;  /* 0x009896800000895d */ /* 0x008fea0003900000 */
[----:B------:R-:W3:Y:S02]  /*9200*/  @!P0 SYNCS.PHASECHK.TRANS64 P0, [R0+URZ+0x100], R2 ;  /* 0x00010002000085a7 */ /* 0x000ee400080010ff */
[----:B---3--:R-:W-:Y:S05]  /*9210*/  @!P0 BRA `(.L_x_24) ;  /* 0xfffffffc00f08947 */ /* 0x008fea000383ffff */
[----:B------:R-:W-:Y:S05]  /*9220*/  BRA `(.L_x_153) ;  /* 0xffffff8400fc7947 */ /* 0x000fea000383ffff */
.L_x_27:
[----:B-1----:R-:W-:-:S07]  /*9230*/  MOV R0, UR5 ;  /* 0x0000000500007c02 */ /* 0x002fce0008000f00 */
.L_x_154:
[----:B-1----:R1:W2:Y:S02]  /*9240*/  SYNCS.PHASECHK.TRANS64.TRYWAIT P0, [R0+URZ+0x20], R3 ;  /* 0x00002003000075a7 */ /* 0x0022a400080011ff */
[----:B--2---:R-:W-:Y:S05]  /*9250*/  @!P0 NANOSLEEP.SYNCS 0x989680 ;  /* 0x009896800000895d */ /* 0x004fea0003900000 */
[----:B------:R-:W2:Y:S02]  /*9260*/  @!P0 SYNCS.PHASECHK.TRANS64 P0, [R0+URZ+0x20], R3 ;  /* 0x00002003000085a7 */ /* 0x000ea400080010ff */
[----:B--2---:R-:W-:Y:S05]  /*9270*/  @!P0 BRA `(.L_x_154) ;  /* 0xfffffffc00f08947 */ /* 0x004fea000383ffff */
[----:B------:R-:W-:Y:S05]  /*9280*/  BRA `(.L_x_26) ;  /* 0xffffff8800547947 */ /* 0x000fea000383ffff */
.L_x_36:
[----:B-1----:R-:W-:-:S07]  /*9290*/  MOV R0, UR6 ;  /* 0x0000000600007c02 */ /* 0x002fce0008000f00 */
.L_x_155:
[----:B-1----:R1:W2:Y:S02]  /*92a0*/  SYNCS.PHASECHK.TRANS64.TRYWAIT P0, [R0+URZ+0x20], R3 ;  /* 0x00002003000075a7 */ /* 0x0022a400080011ff */
[----:B--2---:R-:W-:Y:S05]  /*92b0*/  @!P0 NANOSLEEP.SYNCS 0x989680 ;  /* 0x009896800000895d */ /* 0x004fea0003900000 */
[----:B------:R-:W2:Y:S02]  /*92c0*/  @!P0 SYNCS.PHASECHK.TRANS64 P0, [R0+URZ+0x20], R3 ;  /* 0x00002003000085a7 */ /* 0x000ea400080010ff */
[----:B--2---:R-:W-:Y:S05]  /*92d0*/  @!P0 BRA `(.L_x_155) ;  /* 0xfffffffc00f08947 */ /* 0x004fea000383ffff */
[----:B------:R-:W-:Y:S05]  /*92e0*/  BRA `(.L_x_35) ;  /* 0xffffff8c00607947 */ /* 0x000fea000383ffff */
.L_x_43:
[----:B-1----:R1:W4:Y:S02]  /*92f0*/  SYNCS.PHASECHK.TRANS64.TRYWAIT P0, [R3+URZ+0x90], R0 ;  /* 0x00009000030075a7 */ /* 0x00232400080011ff */
[----:B----4-:R-:W-:Y:S05]  /*9300*/  @!P0 NANOSLEEP.SYNCS 0x989680 ;  /* 0x009896800000895d */ /* 0x010fea0003900000 */
[----:B------:R-:W4:Y:S02]  /*9310*/  @!P0 SYNCS.PHASECHK.TRANS64 P0, [R3+URZ+0x90], R0 ;  /* 0x00009000030085a7 */ /* 0x000f2400080010ff */
[----:B----4-:R-:W-:Y:S05]  /*9320*/  @!P0 BRA `(.L_x_43) ;  /* 0xfffffffc00f08947 */ /* 0x010fea000383ffff */
[----:B------:R-:W-:Y:S05]  /*9330*/  BRA `(.L_x_156) ;  /* 0xffffff90004c7947 */ /* 0x000fea000383ffff */
.L_x_47:
[----:B------:R-:W-:-:S07]  /*9340*/  MOV R0, UR4 ;  /* 0x0000000400007c02 */ /* 0x000fce0008000f00 */
.L_x_157:
[----:B-1----:R1:W2:Y:S02]  /*9350*/  SYNCS.PHASECHK.TRANS64.TRYWAIT P0, [R0+URZ], R2 ;  /* 0x00000002000075a7 */ /* 0x0022a400080011ff */
[----:B--2---:R-:W-:Y:S05]  /*9360*/  @!P0 NANOSLEEP.SYNCS 0x989680 ;  /* 0x009896800000895d */ /* 0x004fea0003900000 */
[----:B------:R-:W2:Y:S02]  /*9370*/  @!P0 SYNCS.PHASECHK.TRANS64 P0, [R0+URZ], R2 ;  /* 0x00000002000085a7 */ /* 0x000ea400080010ff */
[----:B--2---:R-:W-:Y:S05]  /*9380*/  @!P0 BRA `(.L_x_157) ;  /* 0xfffffffc00f08947 */ /* 0x004fea000383ffff */
[----:B------:R-:W-:Y:S05]  /*9390*/  BRA `(.L_x_158) ;  /* 0xffffff9400f47947 */ /* 0x000fea000383ffff */
.L_x_48:
[----:B------:R-:W-:-:S07]  /*93a0*/  MOV R0, UR5 ;  /* 0x0000000500007c02 */ /* 0x000fce0008000f00 */
.L_x_159:
[----:B-1----:R1:W2:Y:S02]  /*93b0*/  SYNCS.PHASECHK.TRANS64.TRYWAIT P0, [R0+URZ], R3 ;  /* 0x00000003000075a7 */ /* 0x0022a400080011ff */
[----:B--2---:R-:W-:Y:S05]  /*93c0*/  @!P0 NANOSLEEP.SYNCS 0x989680 ;  /* 0x009896800000895d */ /* 0x004fea0003900000 */
[----:B------:R-:W2:Y:S02]  /*93d0*/  @!P0 SYNCS.PHASECHK.TRANS64 P0, [R0+URZ], R3 ;  /* 0x00000003000085a7 */ /* 0x000ea400080010ff */
[----:B--2---:R-:W-:Y:S05]  /*93e0*/  @!P0 BRA `(.L_x_159) ;  /* 0xfffffffc00f08947 */ /* 0x004fea000383ffff */
[----:B------:R-:W-:Y:S05]  /*93f0*/  BRA `(.L_x_160) ;  /* 0xffffff9800007947 */ /* 0x000fea000383ffff */
.L_x_49:
[----:B------:R-:W-:-:S07]  /*9400*/  MOV R0, UR5 ;  /* 0x0000000500007c02 */ /* 0x000fce0008000f00 */
.L_x_161:
[----:B-1----:R1:W2:Y:S02]  /*9410*/  SYNCS.PHASECHK.TRANS64.TRYWAIT P0, [R0+URZ], R3 ;  /* 0x00000003000075a7 */ /* 0x0022a400080011ff */
[----:B--2---:R-:W-:Y:S05]  /*9420*/  @!P0 NANOSLEEP.SYNCS 0x989680 ;  /* 0x009896800000895d */ /* 0x004fea0003900000 */
[----:B------:R-:W2:Y:S02]  /*9430*/  @!P0 SYNCS.PHASECHK.TRANS64 P0, [R0+URZ], R3 ;  /* 0x00000003000085a7 */ /* 0x000ea400080010ff */
[----:B--2---:R-:W-:Y:S05]  /*9440*/  @!P0 BRA `(.L_x_161) ;  /* 0xfffffffc00f08947 */ /* 0x004fea000383ffff */
[----:B------:R-:W-:Y:S05]  /*9450*/  BRA `(.L_x_162) ;  /* 0xffffff98000c7947 */ /* 0x000fea000383ffff */
.L_x_52:
[----:B-1----:R1:W2:Y:S02]  /*9460*/  SYNCS.PHASECHK.TRANS64.TRYWAIT P0, [R2+URZ+0xf0], R4 ;  /* 0x0000f004020075a7 */ /* 0x0022a400080011ff */
[----:B--2---:R-:W-:Y:S05]  /*9470*/  @!P0 NANOSLEEP.SYNCS 0x989680 ;  /* 0x009896800000895d */ /* 0x004fea0003900000 */
[----:B------:R-:W2:Y:S02]  /*9480*/  @!P0 SYNCS.PHASECHK.TRANS64 P0, [R2+URZ+0xf0], R4 ;  /* 0x0000f004020085a7 */ /* 0x000ea400080010ff */
[----:B--2---:R-:W-:Y:S05]  /*9490*/  @!P0 BRA `(.L_x_52) ;  /* 0xfffffffc00f08947 */ /* 0x004fea000383ffff */
[----:B------:R-:W-:Y:S05]  /*94a0*/  BRA `(.L_x_163) ;  /* 0xffffff9800687947 */ /* 0x000fea000383ffff */
.L_x_53:
[----:B------:R-:W-:-:S07]  /*94b0*/  MOV R2, UR4 ;  /* 0x0000000400027c02 */ /* 0x000fce0008000f00 */
.L_x_164:
[----:B-1----:R1:W2:Y:S02]  /*94c0*/  SYNCS.PHASECHK.TRANS64.TRYWAIT P0, [R2+URZ+0xa0], R5 ;  /* 0x0000a005020075a7 */ /* 0x0022a400080011ff */
[----:B--2---:R-:W-:Y:S05]  /*94d0*/  @!P0 NANOSLEEP.SYNCS 0x989680 ;  /* 0x009896800000895d */ /* 0x004fea0003900000 */
[----:B------:R-:W2:Y:S02]  /*94e0*/  @!P0 SYNCS.PHASECHK.TRANS64 P0, [R2+URZ+0xa0], R5 ;  /* 0x0000a005020085a7 */ /* 0x000ea400080010ff */
[----:B--2---:R-:W-:Y:S05]  /*94f0*/  @!P0 BRA `(.L_x_164) ;  /* 0xfffffffc00f08947 */ /* 0x004fea000383ffff */
[----:B------:R-:W-:Y:S05]  /*9500*/  BRA `(.L_x_165) ;  /* 0xffffff9800787947 */ /* 0x000fea000383ffff */
.L_x_54:
[----:B-1----:R1:W2:Y:S02]  /*9510*/  SYNCS.PHASECHK.TRANS64.TRYWAIT P1, [R2+URZ+0x90], R4 ;  /* 0x00009004020075a7 */ /* 0x0022a400080211ff */
[----:B--2---:R-:W-:Y:S05]  /*9520*/  @!P1 NANOSLEEP.SYNCS 0x989680 ;  /* 0x009896800000995d */ /* 0x004fea0003900000 */
[----:B------:R-:W2:Y:S02]  /*9530*/  @!P1 SYNCS.PHASECHK.TRANS64 P1, [R2+URZ+0x90], R4 ;  /* 0x00009004020095a7 */ /* 0x000ea400080210ff */
[----:B--2---:R-:W-:Y:S05]  /*9540*/  @!P1 BRA `(.L_x_54) ;  /* 0xfffffffc00f09947 */ /* 0x004fea000383ffff */
[----:B------:R-:W-:Y:S05]  /*9550*/  BRA `(.L_x_166) ;  /* 0xffffff9800a87947 */ /* 0x000fea000383ffff */
.L_x_57:
[----:B------:R-:W-:-:S07]  /*9560*/  MOV R0, UR4 ;  /* 0x0000000400007c02 */ /* 0x000fce0008000f00 */
.L_x_167:
[----:B-1----:R1:W2:Y:S02]  /*9570*/  SYNCS.PHASECHK.TRANS64.TRYWAIT P0, [R0+URZ+0xa0], R2 ;  /* 0x0000a002000075a7 */ /* 0x0022a400080011ff */
[----:B--2---:R-:W-:Y:S05]  /*9580*/  @!P0 NANOSLEEP.SYNCS 0x989680 ;  /* 0x009896800000895d */ /* 0x004fea0003900000 */
[----:B------:R-:W2:Y:S02]  /*9590*/  @!P0 SYNCS.PHASECHK.TRANS64 P0, [R0+URZ+0xa0], R2 ;  /* 0x0000a002000085a7 */ /* 0x000ea400080010ff */
[----:B--2---:R-:W-:Y:S05]  /*95a0*/  @!P0 BRA `(.L_x_167) ;  /* 0xfffffffc00f08947 */ /* 0x004fea000383ffff */
[----:B------:R-:W-:Y:S05]  /*95b0*/  BRA `(.L_x_56) ;  /* 0xffffff9800fc7947 */ /* 0x000fea000383ffff */
.L_x_66:
[----:B-1----:R-:W-:-:S04]  /*95c0*/  MOV R5, UR5 ;  /* 0x0000000500057c02 */ /* 0x002fc80008000f00 */
[----:B------:R1:W2:Y:S03]  /*95d0*/  SYNCS.PHASECHK.TRANS64.TRYWAIT P0, [R5+URZ+0x8], R6 ;  /* 0x00000806050075a7 */ /* 0x0002a600080011ff */
[----:B--2---:R-:W-:Y:S05]  /*95e0*/  @!P0 NANOSLEEP.SYNCS 0x989680 ;  /* 0x009896800000895d */ /* 0x004fea0003900000 */
[----:B------:R-:W2:Y:S02]  /*95f0*/  @!P0 SYNCS.PHASECHK.TRANS64 P0, [R5+URZ+0x8], R6 ;  /* 0x00000806050085a7 */ /* 0x000ea400080010ff */
[----:B--2---:R-:W-:Y:S05]  /*9600*/  @!P0 BRA `(.L_x_66) ;  /* 0xfffffffc00ec8947 */ /* 0x004fea000383ffff */
[----:B------:R-:W-:Y:S05]  /*9610*/  BRA `(.L_x_65) ;  /* 0xffffff9c00b07947 */ /* 0x000fea000383ffff */
.L_x_68:
[----:B------:R-:W-:Y:S01]  /*9620*/  BSSY B0, `(.L_x_168) ;  /* 0x0000006000007945 */ /* 0x000fe20003800000 */
[----:B------:R-:W-:-:S07]  /*9630*/  MOV R15, 0xffffffff ;  /* 0xffffffff000f7802 */ /* 0x000fce0000000f00 */
[----:B-1---5:R-:W-:Y:S05]  /*9640*/  WARPSYNC.COLLECTIVE R15, `(.L_x_169) ;  /* 0x000000000f0c7348 */ /* 0x022fea0003c00000 */
[----:B------:R-:W-:Y:S02]  /*9650*/  ELECT P6, UR79, PT ;  /* 0x00000000004f782f */ /* 0x000fe400038c0000 */
[----:B------:R-:W-:Y:S01]  /*9660*/  MOV R14, UR79 ;  /* 0x0000004f000e7c02 */ /* 0x000fe20008000f00 */
[----:B-1---5:R-:W-:Y:S10]  /*9670*/  ENDCOLLECTIVE ;  /* 0x000000000000791b */ /* 0x022ff40003800000 */
.L_x_169:
[----:B------:R-:W-:Y:S05]  /*9680*/  BSYNC B0 ;  /* 0x0000000000007941 */ /* 0x000fea0003800000 */
.L_x_168:
[----:B------:R-:W-:Y:S05]  /*9690*/  BRA `(.L_x_170) ;  /* 0xffffff9c00e07947 */ /* 0x000fea000383ffff */
.L_x_70:
[----:B-1----:R-:W-:-:S04]  /*96a0*/  MOV R0, UR5 ;  /* 0x0000000500007c02 */ /* 0x002fc80008000f00 */
[----:B------:R1:W2:Y:S03]  /*96b0*/  SYNCS.PHASECHK.TRANS64.TRYWAIT P0, [R0+URZ+0x8], R4 ;  /* 0x00000804000075a7 */ /* 0x0002a600080011ff */
[----:B--2---:R-:W-:Y:S05]  /*96c0*/  @!P0 NANOSLEEP.SYNCS 0x989680 ;  /* 0x009896800000895d */ /* 0x004fea0003900000 */
[----:B------:R-:W2:Y:S02]  /*96d0*/  @!P0 SYNCS.PHASECHK.TRANS64 P0, [R0+URZ+0x8], R4 ;  /* 0x00000804000085a7 */ /* 0x000ea400080010ff */
[----:B--2---:R-:W-:Y:S05]  /*96e0*/  @!P0 BRA `(.L_x_70) ;  /* 0xfffffffc00ec8947 */ /* 0x004fea000383ffff */
[----:B------:R-:W-:Y:S05]  /*96f0*/  BRA `(.L_x_69) ;  /* 0xffffff9c00e47947 */ /* 0x000fea000383ffff */
.L_x_71:
[----:B-1----:R1:W2:Y:S02]  /*9700*/  SYNCS.PHASECHK.TRANS64.TRYWAIT P0, [R0+URZ+0x90], R4 ;  /* 0x00009004000075a7 */ /* 0x0022a400080011ff */
[----:B--2---:R-:W-:Y:S05]  /*9710*/  @!P0 NANOSLEEP.SYNCS 0x989680 ;  /* 0x009896800000895d */ /* 0x004fea0003900000 */
[----:B------:R-:W2:Y:S02]  /*9720*/  @!P0 SYNCS.PHASECHK.TRANS64 P0, [R0+URZ+0x90], R4 ;  /* 0x00009004000085a7 */ /* 0x000ea400080010ff */
[----:B--2---:R-:W-:Y:S05]  /*9730*/  @!P0 BRA `(.L_x_71) ;  /* 0xfffffffc00f08947 */ /* 0x004fea000383ffff */
[----:B------:R-:W-:Y:S05]  /*9740*/  BRA `(.L_x_171) ;  /* 0xffffffa000f07947 */ /* 0x000fea000383ffff */
.L_x_73:
[----:B------:R-:W-:-:S07]  /*9750*/  MOV R0, UR46 ;  /* 0x0000002e00007c02 */ /* 0x000fce0008000f00 */
.L_x_172:
[----:B-1----:R1:W2:Y:S02]  /*9760*/  SYNCS.PHASECHK.TRANS64.TRYWAIT P0, [R0+URZ+0xd0], R4 ;  /* 0x0000d004000075a7 */ /* 0x0022a400080011ff */
[----:B--2---:R-:W-:Y:S05]  /*9770*/  @!P0 NANOSLEEP.SYNCS 0x989680 ;  /* 0x009896800000895d */ /* 0x004fea0003900000 */
[----:B------:R-:W2:Y:S02]  /*9780*/  @!P0 SYNCS.PHASECHK.TRANS64 P0, [R0+URZ+0xd0], R4 ;  /* 0x0000d004000085a7 */ /* 0x000ea400080010ff */
[----:B--2---:R-:W-:Y:S05]  /*9790*/  @!P0 BRA `(.L_x_172) ;  /* 0xfffffffc00f08947 */ /* 0x004fea000383ffff */
[----:B------:R-:W-:Y:S05]  /*97a0*/  BRA `(.L_x_173) ;  /* 0xffffffa4003c7947 */ /* 0x000fea000383ffff */
.L_x_76:
[----:B------:R-:W-:Y:S07]  /*97b0*/  MOV R0, UR7 ;  /* 0x0000000700007c02 */ /* 0x000fee0008000f00 */
.L_x_174:
[----:B-1----:R1:W2:Y:S02]  /*97c0*/  SYNCS.PHASECHK.TRANS64.TRYWAIT P0, [R0+URZ], R4 ;  /* 0x00000004000075a7 */ /* 0x0022a400080011ff */
[----:B--2---:R-:W-:Y:S05]  /*97d0*/  @!P0 NANOSLEEP.SYNCS 0x989680 ;  /* 0x009896800000895d */ /* 0x004fea0003900000 */
[----:B------:R-:W2:Y:S02]  /*97e0*/  @!P0 SYNCS.PHASECHK.TRANS64 P0, [R0+URZ], R4 ;  /* 0x00000004000085a7 */ /* 0x000ea400080010ff */
[----:B--2---:R-:W-:Y:S05]  /*97f0*/  @!P0 BRA `(.L_x_174) ;  /* 0xfffffffc00f08947 */ /* 0x004fea000383ffff */
[----:B------:R-:W-:Y:S05]  /*9800*/  BRA `(.L_x_75) ;  /* 0xffffffa400507947 */ /* 0x000fea000383ffff */
.L_x_80:
[----:B-1----:R-:W-:-:S07]  /*9810*/  MOV R0, UR4 ;  /* 0x0000000400007c02 */ /* 0x002fce0008000f00 */
.L_x_175:
[----:B-1----:R1:W2:Y:S02]  /*9820*/  SYNCS.PHASECHK.TRANS64.TRYWAIT P0, [R0+URZ], R2 ;  /* 0x00000002000075a7 */ /* 0x0022a400080011ff */
[----:B--2---:R-:W-:Y:S05]  /*9830*/  @!P0 NANOSLEEP.SYNCS 0x989680 ;  /* 0x009896800000895d */ /* 0x004fea0003900000 */
[----:B------:R-:W2:Y:S02]  /*9840*/  @!P0 SYNCS.PHASECHK.TRANS64 P0, [R0+URZ], R2 ;  /* 0x00000002000085a7 */ /* 0x000ea400080010ff */
[----:B--2---:R-:W-:Y:S05]  /*9850*/  @!P0 BRA `(.L_x_175) ;  /* 0xfffffffc00f08947 */ /* 0x004fea000383ffff */
[----:B------:R-:W-:Y:S05]  /*9860*/  BRA `(.L_x_176) ;  /* 0xffffffa800947947 */ /* 0x000fea000383ffff */
.L_x_81:
[----:B------:R-:W-:-:S07]  /*9870*/  MOV R0, UR5 ;  /* 0x0000000500007c02 */ /* 0x000fce0008000f00 */
.L_x_177:
[----:B-1----:R1:W2:Y:S02]  /*9880*/  SYNCS.PHASECHK.TRANS64.TRYWAIT P0, [R0+URZ], R3 ;  /* 0x00000003000075a7 */ /* 0x0022a400080011ff */
[----:B--2---:R-:W-:Y:S05]  /*9890*/  @!P0 NANOSLEEP.SYNCS 0x989680 ;  /* 0x009896800000895d */ /* 0x004fea0003900000 */
[----:B------:R-:W2:Y:S02]  /*98a0*/  @!P0 SYNCS.PHASECHK.TRANS64 P0, [R0+URZ], R3 ;  /* 0x00000003000085a7 */ /* 0x000ea400080010ff */
[----:B--2---:R-:W-:Y:S05]  /*98b0*/  @!P0 BRA `(.L_x_177) ;  /* 0xfffffffc00f08947 */ /* 0x004fea000383ffff */
[----:B------:R-:W-:Y:S05]  /*98c0*/  BRA `(.L_x_178) ;  /* 0xffffffa800a07947 */ /* 0x000fea000383ffff */
.L_x_82:
[----:B------:R-:W-:-:S07]  /*98d0*/  MOV R0, UR5 ;  /* 0x0000000500007c02 */ /* 0x000fce0008000f00 */
.L_x_179:
[----:B-1----:R1:W2:Y:S02]  /*98e0*/  SYNCS.PHASECHK.TRANS64.TRYWAIT P0, [R0+URZ], R3 ;  /* 0x00000003000075a7 */ /* 0x0022a400080011ff */
[----:B--2---:R-:W-:Y:S05]  /*98f0*/  @!P0 NANOSLEEP.SYNCS 0x989680 ;  /* 0x009896800000895d */ /* 0x004fea0003900000 */
[----:B------:R-:W2:Y:S02]  /*9900*/  @!P0 SYNCS.PHASECHK.TRANS64 P0, [R0+URZ], R3 ;  /* 0x00000003000085a7 */ /* 0x000ea400080010ff */
[----:B--2---:R-:W-:Y:S05]  /*9910*/  @!P0 BRA `(.L_x_179) ;  /* 0xfffffffc00f08947 */ /* 0x004fea000383ffff */
[----:B------:R-:W-:Y:S05]  /*9920*/  BRA `(.L_x_180) ;  /* 0xffffffa800ac7947 */ /* 0x000fea000383ffff */
.L_x_85:
[----:B------:R-:W-:-:S07]  /*9930*/  MOV R0, UR41 ;  /* 0x0000002900007c02 */ /* 0x000fce0008000f00 */
.L_x_181:
[----:B-1----:R1:W2:Y:S02]  /*9940*/  SYNCS.PHASECHK.TRANS64.TRYWAIT P1, [R0+URZ+0x110], R2 ;  /* 0x00011002000075a7 */ /* 0x0022a400080211ff */
[----:B--2---:R-:W-:Y:S05]  /*9950*/  @!P1 NANOSLEEP.SYNCS 0x989680 ;  /* 0x009896800000995d */ /* 0x004fea0003900000 */
[----:B------:R-:W2:Y:S02]  /*9960*/  @!P1 SYNCS.PHASECHK.TRANS64 P1, [R0+URZ+0x110], R2 ;  /* 0x00011002000095a7 */ /* 0x000ea400080210ff */
[----:B--2---:R-:W-:Y:S05]  /*9970*/  @!P1 BRA `(.L_x_181) ;  /* 0xfffffffc00f09947 */ /* 0x004fea000383ffff */
[----:B------:R-:W-:Y:S05]  /*9980*/  BRA `(.L_x_182) ;  /* 0xffffffa800f87947 */ /* 0x000fea000383ffff */
.L_x_90:
[----:B--2---:R2:W3:Y:S02]  /*9990*/  SYNCS.PHASECHK.TRANS64.TRYWAIT P0, [R12+URZ+0x90], R0 ;  /* 0x000090000c0075a7 */ /* 0x0044e400080011ff */
[----:B---3--:R-:W-:Y:S05]  /*99a0*/  @!P0 NANOSLEEP.SYNCS 0x989680 ;  /* 0x009896800000895d */ /* 0x008fea0003900000 */
[----:B------:R-:W3:Y:S02]  /*99b0*/  @!P0 SYNCS.PHASECHK.TRANS64 P0, [R12+URZ+0x90], R0 ;  /* 0x000090000c0085a7 */ /* 0x000ee400080010ff */
[----:B---3--:R-:W-:Y:S05]  /*99c0*/  @!P0 BRA `(.L_x_90) ;  /* 0xfffffffc00f08947 */ /* 0x008fea000383ffff */
[----:B------:R-:W-:Y:S05]  /*99d0*/  BRA `(.L_x_183) ;  /* 0xffffffb000207947 */ /* 0x000fea000383ffff */
.L_x_93:
[----:B-1----:R-:W-:Y:S07]  /*99e0*/  MOV R0, UR21 ;  /* 0x0000001500007c02 */ /* 0x002fee0008000f00 */
.L_x_184:
[----:B-1----:R1:W2:Y:S02]  /*99f0*/  SYNCS.PHASECHK.TRANS64.TRYWAIT P2, [R0+URZ+0x88], R6 ;  /* 0x00008806000075a7 */ /* 0x0022a400080411ff */
[----:B--2---:R-:W-:Y:S05]  /*9a00*/  @!P2 NANOSLEEP.SYNCS 0x989680 ;  /* 0x009896800000a95d */ /* 0x004fea0003900000 */
[----:B------:R-:W2:Y:S02]  /*9a10*/  @!P2 SYNCS.PHASECHK.TRANS64 P2, [R0+URZ+0x88], R6 ;  /* 0x000088060000a5a7 */ /* 0x000ea400080410ff */
[----:B--2---:R-:W-:Y:S05]  /*9a20*/  @!P2 BRA `(.L_x_184) ;  /* 0xfffffffc00f0a947 */ /* 0x004fea000383ffff */
[----:B------:R-:W-:Y:S05]  /*9a30*/  BRA `(.L_x_92) ;  /* 0xffffffb400887947 */ /* 0x000fea000383ffff */
.L_x_96:
[----:B------:R-:W-:Y:S07]  /*9a40*/  MOV R0, UR21 ;  /* 0x0000001500007c02 */ /* 0x000fee0008000f00 */
.L_x_185:
[----:B-1----:R1:W2:Y:S02]  /*9a50*/  SYNCS.PHASECHK.TRANS64.TRYWAIT P0, [R0+URZ+0x60], R9 ;  /* 0x00006009000075a7 */ /* 0x0022a400080011ff */
[----:B--2---:R-:W-:Y:S05]  /*9a60*/  @!P0 NANOSLEEP.SYNCS 0x989680 ;  /* 0x009896800000895d */ /* 0x004fea0003900000 */
[----:B------:R-:W2:Y:S02]  /*9a70*/  @!P0 SYNCS.PHASECHK.TRANS64 P0, [R0+URZ+0x60], R9 ;  /* 0x00006009000085a7 */ /* 0x000ea400080010ff */
[----:B--2---:R-:W-:Y:S05]  /*9a80*/  @!P0 BRA `(.L_x_185) ;  /* 0xfffffffc00f08947 */ /* 0x004fea000383ffff */
[----:B------:R-:W-:Y:S05]  /*9a90*/  BRA `(.L_x_186) ;  /* 0xffffffb400e47947 */ /* 0x000fea000383ffff */
.L_x_97:
[----:B------:R-:W-:Y:S07]  /*9aa0*/  MOV R0, UR21 ;  /* 0x0000001500007c02 */ /* 0x000fee0008000f00 */
.L_x_187:
[----:B-1----:R1:W2:Y:S02]  /*9ab0*/  SYNCS.PHASECHK.TRANS64.TRYWAIT P0, [R0+URZ+0x68], R9 ;  /* 0x00006809000075a7 */ /* 0x0022a400080011ff */
[----:B--2---:R-:W-:Y:S05]  /*9ac0*/  @!P0 NANOSLEEP.SYNCS 0x989680 ;  /* 0x009896800000895d */ /* 0x004fea0003900000 */
[----:B------:R-:W2:Y:S02]  /*9ad0*/  @!P0 SYNCS.PHASECHK.TRANS64 P0, [R0+URZ+0x68], R9 ;  /* 0x00006809000085a7 */ /* 0x000ea400080010ff */
[----:B--2---:R-:W-:Y:S05]  /*9ae0*/  @!P0 BRA `(.L_x_187) ;  /* 0xfffffffc00f08947 */ /* 0x004fea000383ffff */
[----:B------:R-:W-:Y:S05]  /*9af0*/  BRA `(.L_x_188) ;  /* 0xffffffb800407947 */ /* 0x000fea000383ffff */
.L_x_98:
[----:B------:R-:W-:Y:S07]  /*9b00*/  MOV R0, UR21 ;  /* 0x0000001500007c02 */ /* 0x000fee0008000f00 */
.L_x_189:
[----:B-1----:R1:W2:Y:S02]  /*9b10*/  SYNCS.PHASECHK.TRANS64.TRYWAIT P0, [R0+URZ+0x70], R9 ;  /* 0x00007009000075a7 */ /* 0x0022a400080011ff */
[----:B--2---:R-:W-:Y:S05]  /*9b20*/  @!P0 NANOSLEEP.SYNCS 0x989680 ;  /* 0x009896800000895d */ /* 0x004fea0003900000 */
[----:B------:R-:W2:Y:S02]  /*9b30*/  @!P0 SYNCS.PHASECHK.TRANS64 P0, [R0+URZ+0x70], R9 ;  /* 0x00007009000085a7 */ /* 0x000ea400080010ff */
[----:B--2---:R-:W-:Y:S05]  /*9b40*/  @!P0 BRA `(.L_x_189) ;  /* 0xfffffffc00f08947 */ /* 0x004fea000383ffff */
[----:B------:R-:W-:Y:S05]  /*9b50*/  BRA `(.L_x_190) ;  /* 0xffffffb8009c7947 */ /* 0x000fea000383ffff */
.L_x_99:
[----:B------:R-:W-:Y:S07]  /*9b60*/  MOV R0, UR21 ;  /* 0x0000001500007c02 */ /* 0x000fee0008000f00 */
.L_x_191:
[----:B-1----:R1:W2:Y:S02]  /*9b70*/  SYNCS.PHASECHK.TRANS64.TRYWAIT P0, [R0+URZ+0x78], R9 ;  /* 0x00007809000075a7 */ /* 0x0022a400080011ff */
[----:B--2---:R-:W-:Y:S05]  /*9b80*/  @!P0 NANOSLEEP.SYNCS 0x989680 ;  /* 0x009896800000895d */ /* 0x004fea0003900000 */
[----:B------:R-:W2:Y:S02]  /*9b90*/  @!P0 SYNCS.PHASECHK.TRANS64 P0, [R0+URZ+0x78], R9 ;  /* 0x00007809000085a7 */ /* 0x000ea400080010ff */
[----:B--2---:R-:W-:Y:S05]  /*9ba0*/  @!P0 BRA `(.L_x_191) ;  /* 0xfffffffc00f08947 */ /* 0x004fea000383ffff */
[----:B------:R-:W-:Y:S05]  /*9bb0*/  BRA `(.L_x_192) ;  /* 0xffffffb800f87947 */ /* 0x000fea000383ffff */
.L_x_101:
[----:B------:R-:W-:-:S07]  /*9bc0*/  MOV R0, UR21 ;  /* 0x0000001500007c02 */ /* 0x000fce0008000f00 */
.L_x_193:
[----:B-1----:R1:W3:Y:S02]  /*9bd0*/  SYNCS.PHASECHK.TRANS64.TRYWAIT P0, [R0+URZ+0x60], R2 ;  /* 0x00006002000075a7 */ /* 0x0022e400080011ff */
[----:B---3--:R-:W-:Y:S05]  /*9be0*/  @!P0 NANOSLEEP.SYNCS 0x989680 ;  /* 0x009896800000895d */ /* 0x008fea0003900000 */
[----:B------:R-:W3:Y:S02]  /*9bf0*/  @!P0 SYNCS.PHASECHK.TRANS64 P0, [R0+URZ+0x60], R2 ;  /* 0x00006002000085a7 */ /* 0x000ee400080010ff */
[----:B---3--:R-:W-:Y:S05]  /*9c00*/  @!P0 BRA `(.L_x_193) ;  /* 0xfffffffc00f08947 */ /* 0x008fea000383ffff */
[----:B------:R-:W-:Y:S05]  /*9c10*/  BRA `(.L_x_194) ;  /* 0xffffffbc00847947 */ /* 0x000fea000383ffff */
.L_x_102:
[----:B-1----:R-:W-:-:S07]  /*9c20*/  MOV R0, UR21 ;  /* 0x0000001500007c02 */ /* 0x002fce0008000f00 */
.L_x_195:
[----:B-1----:R1:W3:Y:S02]  /*9c30*/  SYNCS.PHASECHK.TRANS64.TRYWAIT P0, [R0+URZ+0x68], R2 ;  /* 0x00006802000075a7 */ /* 0x0022e400080011ff */
[----:B---3--:R-:W-:Y:S05]  /*9c40*/  @!P0 NANOSLEEP.SYNCS 0x989680 ;  /* 0x009896800000895d */ /* 0x008fea0003900000 */
[----:B------:R-:W3:Y:S02]  /*9c50*/  @!P0 SYNCS.PHASECHK.TRANS64 P0, [R0+URZ+0x68], R2 ;  /* 0x00006802000085a7 */ /* 0x000ee400080010ff */
[----:B---3--:R-:W-:Y:S05]  /*9c60*/  @!P0 BRA `(.L_x_195) ;  /* 0xfffffffc00f08947 */ /* 0x008fea000383ffff */
[----:B------:R-:W-:Y:S05]  /*9c70*/  BRA `(.L_x_196) ;  /* 0xffffffbc00747947 */ /* 0x000fea000383ffff */
.L_x_103:
[----:B-1----:R-:W-:-:S07]  /*9c80*/  MOV R0, UR21 ;  /* 0x0000001500007c02 */ /* 0x002fce0008000f00 */
.L_x_197:
[----:B-1----:R1:W3:Y:S02]  /*9c90*/  SYNCS.PHASECHK.TRANS64.TRYWAIT P0, [R0+URZ+0x70], R2 ;  /* 0x00007002000075a7 */ /* 0x0022e400080011ff */
[----:B---3--:R-:W-:Y:S05]  /*9ca0*/  @!P0 NANOSLEEP.SYNCS 0x989680 ;  /* 0x009896800000895d */ /* 0x008fea0003900000 */
[----:B------:R-:W3:Y:S02]  /*9cb0*/  @!P0 SYNCS.PHASECHK.TRANS64 P0, [R0+URZ+0x70], R2 ;  /* 0x00007002000085a7 */ /* 0x000ee400080010ff */
[----:B---3--:R-:W-:Y:S05]  /*9cc0*/  @!P0 BRA `(.L_x_197) ;  /* 0xfffffffc00f08947 */ /* 0x008fea000383ffff */
[----:B------:R-:W-:Y:S05]  /*9cd0*/  BRA `(.L_x_198) ;  /* 0xffffffbc00647947 */ /* 0x000fea000383ffff */
.L_x_105:
[----:B-1----:R1:W2:Y:S02]  /*9ce0*/  SYNCS.PHASECHK.TRANS64.TRYWAIT P0, [R3+URZ+0x90], R0 ;  /* 0x00009000030075a7 */ /* 0x0022a400080011ff */
[----:B--2---:R-:W-:Y:S05]  /*9cf0*/  @!P0 NANOSLEEP.SYNCS 0x989680 ;  /* 0x009896800000895d */ /* 0x004fea0003900000 */
[----:B------:R-:W2:Y:S02]  /*9d00*/  @!P0 SYNCS.PHASECHK.TRANS64 P0, [R3+URZ+0x90], R0 ;  /* 0x00009000030085a7 */ /* 0x000ea400080010ff */
[----:B--2---:R-:W-:Y:S05]  /*9d10*/  @!P0 BRA `(.L_x_105) ;  /* 0xfffffffc00f08947 */ /* 0x004fea000383ffff */
[----:B------:R-:W-:Y:S05]  /*9d20*/  BRA `(.L_x_199) ;  /* 0xffffffc000307947 */ /* 0x000fea000383ffff */
.L_x_116:
[----:B-1----:R-:W-:Y:S04]  /*9d30*/  MOV R2, UR43 ;  /* 0x0000002b00027c02 */ /* 0x002fe80008000f00 */
[----:B------:R1:W2:Y:S03]  /*9d40*/  SYNCS.PHASECHK.TRANS64.TRYWAIT P1, [R2+URZ+0x40], R3 ;  /* 0x00004003020075a7 */ /* 0x0002a600080211ff */
[----:B--2---:R-:W-:Y:S05]  /*9d50*/  @!P1 NANOSLEEP.SYNCS 0x989680 ;  /* 0x009896800000995d */ /* 0x004fea0003900000 */
[----:B------:R-:W2:Y:S02]  /*9d60*/  @!P1 SYNCS.PHASECHK.TRANS64 P1, [R2+URZ+0x40], R3 ;  /* 0x00004003020095a7 */ /* 0x000ea400080210ff */
[----:B--2---:R-:W-:Y:S05]  /*9d70*/  @!P1 BRA `(.L_x_116) ;  /* 0xfffffffc00ec9947 */ /* 0x004fea000383ffff */
[----:B------:R-:W-:Y:S05]  /*9d80*/  BRA `(.L_x_115) ;  /* 0xffffffcc009c7947 */ /* 0x000fea000383ffff */
.L_x_118:
[----:B-1----:R1:W4:Y:S02]  /*9d90*/  SYNCS.PHASECHK.TRANS64.TRYWAIT P0, [R53+URZ+0xb0], R0 ;  /* 0x0000b000350075a7 */ /* 0x00232400080011ff */
[----:B----4-:R-:W-:Y:S05]  /*9da0*/  @!P0 NANOSLEEP.SYNCS 0x989680 ;  /* 0x009896800000895d */ /* 0x010fea0003900000 */
[----:B------:R-:W4:Y:S02]  /*9db0*/  @!P0 SYNCS.PHASECHK.TRANS64 P0, [R53+URZ+0xb0], R0 ;  /* 0x0000b000350085a7 */ /* 0x000f2400080010ff */
[----:B----4-:R-:W-:Y:S05]  /*9dc0*/  @!P0 BRA `(.L_x_118) ;  /* 0xfffffffc00f08947 */ /* 0x010fea000383ffff */
[----:B------:R-:W-:Y:S05]  /*9dd0*/  BRA `(.L_x_117) ;  /* 0xffffffcc00bc7947 */ /* 0x000fea000383ffff */
.L_x_127:
[----:B--2---:R2:W3:Y:S02]  /*9de0*/  SYNCS.PHASECHK.TRANS64.TRYWAIT P0, [R2+URZ+0x40], R0 ;  /* 0x00004000020075a7 */ /* 0x0044e400080011ff */
[----:B---3--:R-:W-:Y:S05]  /*9df0*/  @!P0 NANOSLEEP.SYNCS 0x989680 ;  /* 0x009896800000895d */ /* 0x008fea0003900000 */
[----:B------:R-:W3:Y:S02]  /*9e00*/  @!P0 SYNCS.PHASECHK.TRANS64 P0, [R2+URZ+0x40], R0 ;  /* 0x00004000020085a7 */ /* 0x000ee400080010ff */
[----:B---3--:R-:W-:Y:S05]  /*9e10*/  @!P0 BRA `(.L_x_127) ;  /* 0xfffffffc00f08947 */ /* 0x008fea000383ffff */
[----:B------:R-:W-:Y:S05]  /*9e20*/  BRA `(.L_x_126) ;  /* 0xffffffd400cc7947 */ /* 0x000fea000383ffff */
.L_x_135:
[----:B--2---:R2:W3:Y:S02]  /*9e30*/  SYNCS.PHASECHK.TRANS64.TRYWAIT P0, [R2+URZ+0x40], R4 ;  /* 0x00004004020075a7 */ /* 0x0044e400080011ff */
[----:B---3--:R-:W-:Y:S05]  /*9e40*/  @!P0 NANOSLEEP.SYNCS 0x989680 ;  /* 0x009896800000895d */ /* 0x008fea0003900000 */
[----:B------:R-:W3:Y:S02]  /*9e50*/  @!P0 SYNCS.PHASECHK.TRANS64 P0, [R2+URZ+0x40], R4 ;  /* 0x00004004020085a7 */ /* 0x000ee400080010ff */
[----:B---3--:R-:W-:Y:S05]  /*9e60*/  @!P0 BRA `(.L_x_135) ;  /* 0xfffffffc00f08947 */ /* 0x008fea000383ffff */
[----:B------:R-:W-:Y:S05]  /*9e70*/  BRA `(.L_x_134) ;  /* 0xffffffdc00ec7947 */ /* 0x000fea000383ffff */
.L_x_143:
[----:B--2---:R2:W3:Y:S02]  /*9e80*/  SYNCS.PHASECHK.TRANS64.TRYWAIT P0, [R3+URZ+0x40], R0 ;  /* 0x00004000030075a7 */ /* 0x0044e400080011ff */
[----:B---3--:R-:W-:Y:S05]  /*9e90*/  @!P0 NANOSLEEP.SYNCS 0x989680 ;  /* 0x009896800000895d */ /* 0x008fea0003900000 */
[----:B------:R-:W3:Y:S02]  /*9ea0*/  @!P0 SYNCS.PHASECHK.TRANS64 P0, [R3+URZ+0x40], R0 ;  /* 0x00004000030085a7 */ /* 0x000ee400080010ff */
[----:B---3--:R-:W-:Y:S05]  /*9eb0*/  @!P0 BRA `(.L_x_143) ;  /* 0xfffffffc00f08947 */ /* 0x008fea000383ffff */
[----:B------:R-:W-:Y:S05]  /*9ec0*/  BRA `(.L_x_142) ;  /* 0xffffffe8000c7947 */ /* 0x000fea000383ffff */
        .weak           $__internal_0_$__cuda_sm10x_tcgen05_guardrail_trap_col_being_dealloced_not_returned_by_alloc
        .type           $__internal_0_$__cuda_sm10x_tcgen05_guardrail_trap_col_being_dealloced_not_returned_by_alloc,@function
        .size           $__internal_0_$__cuda_sm10x_tcgen05_guardrail_trap_col_being_dealloced_not_returned_by_alloc,($__internal_1_$__cuda_sm10x_tcgen05_guardrail_trap_phase_invalid_during_alloc - $__internal_0_$__cuda_sm10x_tcgen05_guardrail_trap_col_being_dealloced_not_returned_by_alloc)
$__internal_0_$__cuda_sm10x_tcgen05_guardrail_trap_col_being_dealloced_not_returned_by_alloc:
[----:B------:R-:W-:Y:S05]  /*9ed0*/  BPT.TRAP 0x1 ;  /* 0x000000040000795c */ /* 0x000fea0000300000 */
[----:B------:R-:W-:-:S04]  /*9ee0*/  HFMA2 R3, -RZ, RZ, 0, 0 ;  /* 0x00000000ff037431 */ /* 0x000fc800000001ff */
[----:B------:R-:W-:Y:S05]  /*9ef0*/  RET.REL.NODEC R2 `(_ZN7cutlass13device_kernelINS_4gemm6kernel13GemmUniversalIN4cute5tupleIJiiiiEEENS1_10collective13CollectiveMmaINS1_35MainloopSm100TmaUmmaWarpSpecializedILi4ELi2ELi4ENS5_IJNS4_1CILi2EEESB_NSA_ILi1EEEEEEEENS5_IJNSA_ILi128EEESF_SF_EEENS_6half_tENS5_IJlSC_lEEESH_SI_NS4_8TiledMMAINS4_8MMA_AtomIJNS4_26SM100_MMA_F16BF16_2x1SM_SSISH_SH_fLi128ELi128ELNS4_4UMMA5MajorE0ELSN_0ELNSM_7ScaleInE0ELSO_0EEEEEENS4_6LayoutINS5_IJSC_SC_SC_EEENS5_IJNSA_ILi0EEEST_ST_EEEEENS5_IJNS4_10UnderscoreESW_SW_EEEEENS4_28SM100_TMA_2SM_LOAD_MULTICASTENS4_14ComposedLayoutINS4_7SwizzleILi3ELi4ELi3EEENS4_18smem_ptr_flag_bitsILi16EEENSR_INS5_IJNSA_ILi8EEENSA_ILi64EEEEEENS5_IJS16_SC_EEEEEEEvNS4_8identityENS4_18SM100_TMA_2SM_LOADES1A_vS1B_EENS_8epilogue10collective18CollectiveEpilogueINS1E_23Sm100TmaWarpSpecializedILi4ELi2ELi16ELb1ELb0EEEJNS5_IJS16_SF_SF_EEENS5_IJNSR_IS16_SC_EENSR_INS5_IJNSA_ILi16EEESB_EEENS5_IJSC_S16_EEEEEEEESH_SI_SH_SI_NS1E_6fusion15FusionCallbacksIS1I_NS1Q_17LinearCombinationISH_fSH_fLNS_15FloatRoundStyleE2EEES1J_S1P_JEEENS4_5SM1004TMEM4LOAD26SM100_TMEM_LOAD_32dp32b16xENS4_13SM90_TMA_LOADENS10_INS11_ILi1ELi4ELi3EEES14_NSR_INS5_IJS15_S1L_EEENS5_IJS1L_SC_EEEEEEENS4_39AutoVectorizingCopyWithAssumedAlignmentILi128EEENS4_14SM90_TMA_STOREES25_S27_S27_EEEvvEEEEvNT_6ParamsE) ;  /* 0xffffff6002407950 */ /* 0x000fea0003c3ffff */
        .weak           $__internal_1_$__cuda_sm10x_tcgen05_guardrail_trap_phase_invalid_during_alloc
        .type           $__internal_1_$__cuda_sm10x_tcgen05_guardrail_trap_phase_invalid_during_alloc,@function
        .size           $__internal_1_$__cuda_sm10x_tcgen05_guardrail_trap_phase_invalid_during_alloc,($__internal_2_$__cuda_sm10x_tcgen05_guardrail_trap_unallocated_columns_being_dealloced - $__internal_1_$__cuda_sm10x_tcgen05_guardrail_trap_phase_invalid_during_alloc)
$__internal_1_$__cuda_sm10x_tcgen05_guardrail_trap_phase_invalid_during_alloc:
[----:B------:R-:W-:Y:S05]  /*9f00*/  BPT.TRAP 0x1 ;  /* 0x000000040000795c */ /* 0x000fea0000300000 */
[----:B------:R-:W-:-:S04]  /*9f10*/  MOV R5, 0x0 ;  /* 0x0000000000057802 */ /* 0x000fc80000000f00 */
[----:B------:R-:W-:Y:S05]  /*9f20*/  RET.REL.NODEC R4 `(_ZN7cutlass13device_kernelINS_4gemm6kernel13GemmUniversalIN4cute5tupleIJiiiiEEENS1_10collective13CollectiveMmaINS1_35MainloopSm100TmaUmmaWarpSpecializedILi4ELi2ELi4ENS5_IJNS4_1CILi2EEESB_NSA_ILi1EEEEEEEENS5_IJNSA_ILi128EEESF_SF_EEENS_6half_tENS5_IJlSC_lEEESH_SI_NS4_8TiledMMAINS4_8MMA_AtomIJNS4_26SM100_MMA_F16BF16_2x1SM_SSISH_SH_fLi128ELi128ELNS4_4UMMA5MajorE0ELSN_0ELNSM_7ScaleInE0ELSO_0EEEEEENS4_6LayoutINS5_IJSC_SC_SC_EEENS5_IJNSA_ILi0EEEST_ST_EEEEENS5_IJNS4_10UnderscoreESW_SW_EEEEENS4_28SM100_TMA_2SM_LOAD_MULTICASTENS4_14ComposedLayoutINS4_7SwizzleILi3ELi4ELi3EEENS4_18smem_ptr_flag_bitsILi16EEENSR_INS5_IJNSA_ILi8EEENSA_ILi64EEEEEENS5_IJS16_SC_EEEEEEEvNS4_8identityENS4_18SM100_TMA_2SM_LOADES1A_vS1B_EENS_8epilogue10collective18CollectiveEpilogueINS1E_23Sm100TmaWarpSpecializedILi4ELi2ELi16ELb1ELb0EEEJNS5_IJS16_SF_SF_EEENS5_IJNSR_IS16_SC_EENSR_INS5_IJNSA_ILi16EEESB_EEENS5_IJSC_S16_EEEEEEEESH_SI_SH_SI_NS1E_6fusion15FusionCallbacksIS1I_NS1Q_17LinearCombinationISH_fSH_fLNS_15FloatRoundStyleE2EEES1J_S1P_JEEENS4_5SM1004TMEM4LOAD26SM100_TMEM_LOAD_32dp32b16xENS4_13SM90_TMA_LOADENS10_INS11_ILi1ELi4ELi3EEES14_NSR_INS5_IJS15_S1L_EEENS5_IJS1L_SC_EEEEEEENS4_39AutoVectorizingCopyWithAssumedAlignmentILi128EEENS4_14SM90_TMA_STOREES25_S27_S27_EEEvvEEEEvNT_6ParamsE) ;  /* 0xffffff6004347950 */ /* 0x000fea0003c3ffff */
        .weak           $__internal_2_$__cuda_sm10x_tcgen05_guardrail_trap_unallocated_columns_being_dealloced
        .type           $__internal_2_$__cuda_sm10x_tcgen05_guardrail_trap_unallocated_columns_being_dealloced,@function
        .size           $__internal_2_$__cuda_sm10x_tcgen05_guardrail_trap_unallocated_columns_being_dealloced,(.L_x_201 - $__internal_2_$__cuda_sm10x_tcgen05_guardrail_trap_unallocated_columns_being_dealloced)
$__internal_2_$__cuda_sm10x_tcgen05_guardrail_trap_unallocated_columns_being_dealloced:
[----:B------:R-:W-:Y:S05]  /*9f30*/  BPT.TRAP 0x1 ;  /* 0x000000040000795c */ /* 0x000fea0000300000 */
[----:B------:R-:W-:-:S04]  /*9f40*/  HFMA2 R3, -RZ, RZ, 0, 0 ;  /* 0x00000000ff037431 */ /* 0x000fc800000001ff */
[----:B------:R-:W-:Y:S05]  /*9f50*/  RET.REL.NODEC R2 `(_ZN7cutlass13device_kernelINS_4gemm6kernel13GemmUniversalIN4cute5tupleIJiiiiEEENS1_10collective13CollectiveMmaINS1_35MainloopSm100TmaUmmaWarpSpecializedILi4ELi2ELi4ENS5_IJNS4_1CILi2EEESB_NSA_ILi1EEEEEEEENS5_IJNSA_ILi128EEESF_SF_EEENS_6half_tENS5_IJlSC_lEEESH_SI_NS4_8TiledMMAINS4_8MMA_AtomIJNS4_26SM100_MMA_F16BF16_2x1SM_SSISH_SH_fLi128ELi128ELNS4_4UMMA5MajorE0ELSN_0ELNSM_7ScaleInE0ELSO_0EEEEEENS4_6LayoutINS5_IJSC_SC_SC_EEENS5_IJNSA_ILi0EEEST_ST_EEEEENS5_IJNS4_10UnderscoreESW_SW_EEEEENS4_28SM100_TMA_2SM_LOAD_MULTICASTENS4_14ComposedLayoutINS4_7SwizzleILi3ELi4ELi3EEENS4_18smem_ptr_flag_bitsILi16EEENSR_INS5_IJNSA_ILi8EEENSA_ILi64EEEEEENS5_IJS16_SC_EEEEEEEvNS4_8identityENS4_18SM100_TMA_2SM_LOADES1A_vS1B_EENS_8epilogue10collective18CollectiveEpilogueINS1E_23Sm100TmaWarpSpecializedILi4ELi2ELi16ELb1ELb0EEEJNS5_IJS16_SF_SF_EEENS5_IJNSR_IS16_SC_EENSR_INS5_IJNSA_ILi16EEESB_EEENS5_IJSC_S16_EEEEEEEESH_SI_SH_SI_NS1E_6fusion15FusionCallbacksIS1I_NS1Q_17LinearCombinationISH_fSH_fLNS_15FloatRoundStyleE2EEES1J_S1P_JEEENS4_5SM1004TMEM4LOAD26SM100_TMEM_LOAD_32dp32b16xENS4_13SM90_TMA_LOADENS10_INS11_ILi1ELi4ELi3EEES14_NSR_INS5_IJS15_S1L_EEENS5_IJS1L_SC_EEEEEEENS4_39AutoVectorizingCopyWithAssumedAlignmentILi128EEENS4_14SM90_TMA_STOREES25_S27_S27_EEEvvEEEEvNT_6ParamsE) ;  /* 0xffffff6002287950 */ /* 0x000fea0003c3ffff */
.L_x_200:
[----:B------:R-:W-:-:S00]  /*9f60*/  BRA `(.L_x_200) ;  /* 0xfffffffc00fc7947 */ /* 0x000fc0000383ffff */
[----:B------:R-:W-:-:S00]  /*9f70*/  NOP ;  /* 0x0000000000007918 */ /* 0x000fc00000000000 */
        /* <DEDUP_REMOVED lines=8> */
.L_x_201:


//--------------------- .nv.global.init           --------------------------
	.section	.nv.global.init,"aw",@progbits
.nv.global.init:
	.type		$str$27,@object
	.size		$str$27,($str$28 - $str$27)
$str$27:
        /*0000*/ 	.byte	0x28, 0x61, 0x64, 0x64, 0x72, 0x65, 0x73, 0x73, 0x20, 0x26, 0x20, 0x6d, 0x61, 0x73, 0x6b, 0x29
        /*0010*/ 	.byte	0x20, 0x3d, 0x3d, 0x20, 0x30, 0x00
	.type		$str$28,@object
	.size		$str$28,($str$26 - $str$28)
$str$28:
        /*0016*/ 	.byte	0x2f, 0x74, 0x6d, 0x70, 0x2f, 0x63, 0x75, 0x74, 0x6c, 0x61, 0x73, 0x73, 0x5f, 0x73, 0x77, 0x65
        /*0026*/ 	.byte	0x65, 0x70, 0x5f, 0x73, 0x72, 0x63, 0x2f, 0x69, 0x6e, 0x63, 0x6c, 0x75, 0x64, 0x65, 0x2f, 0x63
        /*0036*/ 	.byte	0x75, 0x74, 0x65, 0x2f, 0x70, 0x6f, 0x69, 0x6e, 0x74, 0x65, 0x72, 0x5f, 0x66, 0x6c, 0x61, 0x67
        /*0046*/ 	.byte	0x67, 0x65, 0x64, 0x2e, 0x68, 0x70, 0x70, 0x00
	.type		$str$26,@object
	.size		$str$26,($str$25 - $str$26)
$str$26:
        /*004e*/ 	.byte	0x2f, 0x74, 0x6d, 0x70, 0x2f, 0x63, 0x75, 0x74, 0x6c, 0x61, 0x73, 0x73, 0x5f, 0x73, 0x77, 0x65
        /*005e*/ 	.byte	0x65, 0x70, 0x5f, 0x73, 0x72, 0x63, 0x2f, 0x69, 0x6e, 0x63, 0x6c, 0x75, 0x64, 0x65, 0x2f, 0x63
        /*006e*/ 	.byte	0x75, 0x74, 0x65, 0x2f, 0x61, 0x74, 0x6f, 0x6d, 0x2f, 0x63, 0x6f, 0x70, 0x79, 0x5f, 0x74, 0x72
        /*007e*/ 	.byte	0x61, 0x69, 0x74, 0x73, 0x5f, 0x73, 0x6d, 0x31, 0x30, 0x30, 0x2e, 0x68, 0x70, 0x70, 0x00
	.type		$str$25,@object
	.size		$str$25,(__unnamed_1 - $str$25)
$str$25:
        /*008d*/ 	.byte	0x28, 0x28, 0x75, 0x69, 0x6e, 0x74, 0x33, 0x32, 0x5f, 0x74, 0x28, 0x74, 0x68, 0x72, 0x65, 0x61
        /*009d*/ 	.byte	0x64, 0x49, 0x64, 0x78, 0x2e, 0x78, 0x29, 0x20, 0x2f, 0x20, 0x33, 0x32, 0x29, 0x20, 0x25, 0x20
        /*00ad*/ 	.byte	0x34, 0x29, 0x20, 0x3d, 0x3d, 0x20, 0x28, 0x28, 0x28, 0x74, 0x6d, 0x65, 0x6d, 0x5f, 0x61, 0x64
        /*00bd*/ 	.byte	0x64, 0x72, 0x20, 0x3e, 0x3e, 0x20, 0x31, 0x36, 0x29, 0x20, 0x2f, 0x20, 0x33, 0x32, 0x29, 0x20
        /*00cd*/ 	.byte	0x25, 0x20, 0x34, 0x29, 0x00
	.type		__unnamed_1,@object
	.size		__unnamed_1,(__unnamed_2 - __unnamed_1)
__unnamed_1:
        /*00d2*/ 	.byte	0x61, 0x75, 0x74, 0x6f, 0x20, 0x63, 0x75, 0x74, 0x65, 0x3a, 0x3a, 0x61, 0x73, 0x5f, 0x70, 0x6f
        /* <DEDUP_REMOVED lines=24> */
        /*0262*/ 	.byte	0x34, 0x38, 0x3e, 0x3e, 0x3e, 0x3e, 0x5d, 0x00
	.type		__unnamed_2,@object
	.size		__unnamed_2,(.L_2 - __unnamed_2)
__unnamed_2:
        /* <DEDUP_REMOVED lines=40> */
        /*04ea*/ 	.byte	0x3a, 0x3a, 0x43, 0x3c, 0x30, 0x3e, 0x3e, 0x3e, 0x3e, 0x5d, 0x00
.L_2:


//--------------------- .nv.shared._ZN7cutlass13device_kernelINS_4gemm6kernel13GemmUniversalIN4cute5tupleIJiiiiEEENS1_10collective13CollectiveMmaINS1_35MainloopSm100TmaUmmaWarpSpecializedILi4ELi2ELi4ENS5_IJNS4_1CILi2EEESB_NSA_ILi1EEEEEEEENS5_IJNSA_ILi128EEESF_SF_EEENS_6half_tENS5_IJlSC_lEEESH_SI_NS4_8TiledMMAINS4_8MMA_AtomIJNS4_26SM100_MMA_F16BF16_2x1SM_SSISH_SH_fLi128ELi128ELNS4_4UMMA5MajorE0ELSN_0ELNSM_7ScaleInE0ELSO_0EEEEEENS4_6LayoutINS5_IJSC_SC_SC_EEENS5_IJNSA_ILi0EEEST_ST_EEEEENS5_IJNS4_10UnderscoreESW_SW_EEEEENS4_28SM100_TMA_2SM_LOAD_MULTICASTENS4_14ComposedLayoutINS4_7SwizzleILi3ELi4ELi3EEENS4_18smem_ptr_flag_bitsILi16EEENSR_INS5_IJNSA_ILi8EEENSA_ILi64EEEEEENS5_IJS16_SC_EEEEEEEvNS4_8identityENS4_18SM100_TMA_2SM_LOADES1A_vS1B_EENS_8epilogue10collective18CollectiveEpilogueINS1E_23Sm100TmaWarpSpecializedILi4ELi2ELi16ELb1ELb0EEEJNS5_IJS16_SF_SF_EEENS5_IJNSR_IS16_SC_EENSR_INS5_IJNSA_ILi16EEESB_EEENS5_IJSC_S16_EEEEEEEESH_SI_SH_SI_NS1E_6fusion15FusionCallbacksIS1I_NS1Q_17LinearCombinationISH_fSH_fLNS_15FloatRoundStyleE2EEES1J_S1P_JEEENS4_5SM1004TMEM4LOAD26SM100_TMEM_LOAD_32dp32b16xENS4_13SM90_TMA_LOADENS10_INS11_ILi1ELi4ELi3EEES14_NSR_INS5_IJS15_S1L_EEENS5_IJS1L_SC_EEEEEEENS4_39AutoVectorizingCopyWithAssumedAlignmentILi128EEENS4_14SM90_TMA_STOREES25_S27_S27_EEEvvEEEEvNT_6ParamsE --------------------------
	.section	.nv.shared._ZN7cutlass13device_kernelINS_4gemm6kernel13GemmUniversalIN4cute5tupleIJiiiiEEENS1_10collective13CollectiveMmaINS1_35MainloopSm100TmaUmmaWarpSpecializedILi4ELi2ELi4ENS5_IJNS4_1CILi2EEESB_NSA_ILi1EEEEEEEENS5_IJNSA_ILi128EEESF_SF_EEENS_6half_tENS5_IJlSC_lEEESH_SI_NS4_8TiledMMAINS4_8MMA_AtomIJNS4_26SM100_MMA_F16BF16_2x1SM_SSISH_SH_fLi128ELi128ELNS4_4UMMA5MajorE0ELSN_0ELNSM_7ScaleInE0ELSO_0EEEEEENS4_6LayoutINS5_IJSC_SC_SC_EEENS5_IJNSA_ILi0EEEST_ST_EEEEENS5_IJNS4_10UnderscoreESW_SW_EEEEENS4_28SM100_TMA_2SM_LOAD_MULTICASTENS4_14ComposedLayoutINS4_7SwizzleILi3ELi4ELi3EEENS4_18smem_ptr_flag_bitsILi16EEENSR_INS5_IJNSA_ILi8EEENSA_ILi64EEEEEENS5_IJS16_SC_EEEEEEEvNS4_8identityENS4_18SM100_TMA_2SM_LOADES1A_vS1B_EENS_8epilogue10collective18CollectiveEpilogueINS1E_23Sm100TmaWarpSpecializedILi4ELi2ELi16ELb1ELb0EEEJNS5_IJS16_SF_SF_EEENS5_IJNSR_IS16_SC_EENSR_INS5_IJNSA_ILi16EEESB_EEENS5_IJSC_S16_EEEEEEEESH_SI_SH_SI_NS1E_6fusion15FusionCallbacksIS1I_NS1Q_17LinearCombinationISH_fSH_fLNS_15FloatRoundStyleE2EEES1J_S1P_JEEENS4_5SM1004TMEM4LOAD26SM100_TMEM_LOAD_32dp32b16xENS4_13SM90_TMA_LOADENS10_INS11_ILi1ELi4ELi3EEES14_NSR_INS5_IJS15_S1L_EEENS5_IJS1L_SC_EEEEEEENS4_39AutoVectorizingCopyWithAssumedAlignmentILi128EEENS4_14SM90_TMA_STOREES25_S27_S27_EEEvvEEEEvNT_6ParamsE,"aw",@nobits
	.sectionflags	@""
	.align	16
	.zero		1024


//--------------------- .nv.shared.reserved.0     --------------------------
	.section	.nv.shared.reserved.0,"aw",@nobits
	.weak		__nv_reservedSMEM_offset_0_alias
	.size		__nv_reservedSMEM_offset_0_alias, 0, 64
	.other		__nv_reservedSMEM_offset_0_alias,@"STO_CUDA_RESERVED_SHARED STV_DEFAULT"
__nv_reservedSMEM_offset_0_alias:
	.zero		0
.nv.shared.reserved.0:
	.zero		64
	.weak		__nv_reservedSMEM_tcgen05_partition
	.type		__nv_reservedSMEM_tcgen05_partition,@object
	.size		__nv_reservedSMEM_tcgen05_partition,(.L_0 - __nv_reservedSMEM_tcgen05_partition)
__nv_reservedSMEM_tcgen05_partition:
	.zero		32
.L_0:


//--------------------- .nv.global                --------------------------
	.section	.nv.global,"aw",@nobits
.nv.global:
	.type		_ZN39_INTERNAL_18c5019c_4_k_cu_6623360f_72594cute1_E,@object
	.size		_ZN39_INTERNAL_18c5019c_4_k_cu_6623360f_72594cute1_E,(_ZN39_INTERNAL_18c5019c_4_k_cu_6623360f_72594cuda3std3__45__cpo6cbeginE - _ZN39_INTERNAL_18c5019c_4_k_cu_6623360f_72594cute1_E)
_ZN39_INTERNAL_18c5019c_4_k_cu_6623360f_72594cute1_E:
	.zero		1
	.type		_ZN39_INTERNAL_18c5019c_4_k_cu_6623360f_72594cuda3std3__45__cpo6cbeginE,@object
	.size		_ZN39_INTERNAL_18c5019c_4_k_cu_6623360f_72594cuda3std3__45__cpo6cbeginE,(_ZN39_INTERNAL_18c5019c_4_k_cu_6623360f_72594cuda3std3__48in_placeE - _ZN39_INTERNAL_18c5019c_4_k_cu_6623360f_72594cuda3std3__45__cpo6cbeginE)
_ZN39_INTERNAL_18c5019c_4_k_cu_6623360f_72594cuda3std3__45__cpo6cbeginE:
	.zero		1
	.type		_ZN39_INTERNAL_18c5019c_4_k_cu_6623360f_72594cuda3std3__48in_placeE,@object
	.size		_ZN39_INTERNAL_18c5019c_4_k_cu_6623360f_72594cuda3std3__48in_placeE,(_ZN39_INTERNAL_18c5019c_4_k_cu_6623360f_72594cuda3std6ranges3__45__cpo9iter_moveE - _ZN39_INTERNAL_18c5019c_4_k_cu_6623360f_72594cuda3std3__48in_placeE)
_ZN39_INTERNAL_18c5019c_4_k_cu_6623360f_72594cuda3std3__48in_placeE:
	.zero		1
	.type		_ZN39_INTERNAL_18c5019c_4_k_cu_6623360f_72594cuda3std6ranges3__45__cpo9iter_moveE,@object
	.size		_ZN39_INTERNAL_18c5019c_4_k_cu_6623360f_72594cuda3std6ranges3__45__cpo9iter_moveE,(_ZN39_INTERNAL_18c5019c_4_k_cu_6623360f_72594cuda3std3__45__cpo5beginE - _ZN39_INTERNAL_18c5019c_4_k_cu_6623360f_72594cuda3std6ranges3__45__cpo9iter_moveE)
_ZN39_INTERNAL_18c5019c_4_k_cu_6623360f_72594cuda3std6ranges3__45__cpo9iter_moveE:
	.zero		1
	.type		_ZN39_INTERNAL_18c5019c_4_k_cu_6623360f_72594cuda3std3__45__cpo5beginE,@object
	.size		_ZN39_INTERNAL_18c5019c_4_k_cu_6623360f_72594cuda3std3__45__cpo5beginE,(_ZN39_INTERNAL_18c5019c_4_k_cu_6623360f_72594cuda3std3__441_GLOBAL__N__18c5019c_4_k_cu_6623360f_72596ignoreE - _ZN39_INTERNAL_18c5019c_4_k_cu_6623360f_72594cuda3std3__45__cpo5beginE)
_ZN39_INTERNAL_18c5019c_4_k_cu_6623360f_72594cuda3std3__45__cpo5beginE:
	.zero		1
	.type		_ZN39_INTERNAL_18c5019c_4_k_cu_6623360f_72594cuda3std3__441_GLOBAL__N__18c5019c_4_k_cu_6623360f_72596ignoreE,@object
	.size		_ZN39_INTERNAL_18c5019c_4_k_cu_6623360f_72594cuda3std3__441_GLOBAL__N__18c5019c_4_k_cu_6623360f_72596ignoreE,(_ZN39_INTERNAL_18c5019c_4_k_cu_6623360f_72594cute7productE - _ZN39_INTERNAL_18c5019c_4_k_cu_6623360f_72594cuda3std3__441_GLOBAL__N__18c5019c_4_k_cu_6623360f_72596ignoreE)
_ZN39_INTERNAL_18c5019c_4_k_cu_6623360f_72594cuda3std3__441_GLOBAL__N__18c5019c_4_k_cu_6623360f_72596ignoreE:
	.zero		1
	.type		_ZN39_INTERNAL_18c5019c_4_k_cu_6623360f_72594cute7productE,@object
	.size		_ZN39_INTERNAL_18c5019c_4_k_cu_6623360f_72594cute7productE,(_ZN39_INTERNAL_18c5019c_4_k_cu_6623360f_72594cuda3std3__45__cpo3endE - _ZN39_INTERNAL_18c5019c_4_k_cu_6623360f_72594cute7productE)
_ZN39_INTERNAL_18c5019c_4_k_cu_6623360f_72594cute7productE:
	.zero		1
	.type		_ZN39_INTERNAL_18c5019c_4_k_cu_6623360f_72594cuda3std3__45__cpo3endE,@object
	.size		_ZN39_INTERNAL_18c5019c_4_k_cu_6623360f_72594cuda3std3__45__cpo3endE,(_ZN39_INTERNAL_18c5019c_4_k_cu_6623360f_72594cuda3std3__419piecewise_constructE - _ZN39_INTERNAL_18c5019c_4_k_cu_6623360f_72594cuda3std3__45__cpo3endE)
_ZN39_INTERNAL_18c5019c_4_k_cu_6623360f_72594cuda3std3__45__cpo3endE:
	.zero		1
	.type		_ZN39_INTERNAL_18c5019c_4_k_cu_6623360f_72594cuda3std3__419piecewise_constructE,@object
	.size		_ZN39_INTERNAL_18c5019c_4_k_cu_6623360f_72594cuda3std3__419piecewise_constructE,(_ZN39_INTERNAL_18c5019c_4_k_cu_6623360f_72594cuda3std3__45__cpo4cendE - _ZN39_INTERNAL_18c5019c_4_k_cu_6623360f_72594cuda3std3__419piecewise_constructE)
_ZN39_INTERNAL_18c5019c_4_k_cu_6623360f_72594cuda3std3__419piecewise_constructE:
	.zero		1
	.type		_ZN39_INTERNAL_18c5019c_4_k_cu_6623360f_72594cuda3std3__45__cpo4cendE,@object
	.size		_ZN39_INTERNAL_18c5019c_4_k_cu_6623360f_72594cuda3std3__45__cpo4cendE,(_ZN39_INTERNAL_18c5019c_4_k_cu_6623360f_72594cuda3std6ranges3__45__cpo4swapE - _ZN39_INTERNAL_18c5019c_4_k_cu_6623360f_72594cuda3std3__45__cpo4cendE)
_ZN39_INTERNAL_18c5019c_4_k_cu_6623360f_72594cuda3std3__45__cpo4cendE:
	.zero		1
	.type		_ZN39_INTERNAL_18c5019c_4_k_cu_6623360f_72594cuda3std6ranges3__45__cpo4swapE,@object
	.size		_ZN39_INTERNAL_18c5019c_4_k_cu_6623360f_72594cuda3std6ranges3__45__cpo4swapE,(.L_10 - _ZN39_INTERNAL_18c5019c_4_k_cu_6623360f_72594cuda3std6ranges3__45__cpo4swapE)
_ZN39_INTERNAL_18c5019c_4_k_cu_6623360f_72594cuda3std6ranges3__45__cpo4swapE:
	.zero		1
.L_10:


//--------------------- .nv.constant0._ZN7cutlass13device_kernelINS_4gemm6kernel13GemmUniversalIN4cute5tupleIJiiiiEEENS1_10collective13CollectiveMmaINS1_35MainloopSm100TmaUmmaWarpSpecializedILi4ELi2ELi4ENS5_IJNS4_1CILi2EEESB_NSA_ILi1EEEEEEEENS5_IJNSA_ILi128EEESF_SF_EEENS_6half_tENS5_IJlSC_lEEESH_SI_NS4_8TiledMMAINS4_8MMA_AtomIJNS4_26SM100_MMA_F16BF16_2x1SM_SSISH_SH_fLi128ELi128ELNS4_4UMMA5MajorE0ELSN_0ELNSM_7ScaleInE0ELSO_0EEEEEENS4_6LayoutINS5_IJSC_SC_SC_EEENS5_IJNSA_ILi0EEEST_ST_EEEEENS5_IJNS4_10UnderscoreESW_SW_EEEEENS4_28SM100_TMA_2SM_LOAD_MULTICASTENS4_14ComposedLayoutINS4_7SwizzleILi3ELi4ELi3EEENS4_18smem_ptr_flag_bitsILi16EEENSR_INS5_IJNSA_ILi8EEENSA_ILi64EEEEEENS5_IJS16_SC_EEEEEEEvNS4_8identityENS4_18SM100_TMA_2SM_LOADES1A_vS1B_EENS_8epilogue10collective18CollectiveEpilogueINS1E_23Sm100TmaWarpSpecializedILi4ELi2ELi16ELb1ELb0EEEJNS5_IJS16_SF_SF_EEENS5_IJNSR_IS16_SC_EENSR_INS5_IJNSA_ILi16EEESB_EEENS5_IJSC_S16_EEEEEEEESH_SI_SH_SI_NS1E_6fusion15FusionCallbacksIS1I_NS1Q_17LinearCombinationISH_fSH_fLNS_15FloatRoundStyleE2EEES1J_S1P_JEEENS4_5SM1004TMEM4LOAD26SM100_TMEM_LOAD_32dp32b16xENS4_13SM90_TMA_LOADENS10_INS11_ILi1ELi4ELi3EEES14_NSR_INS5_IJS15_S1L_EEENS5_IJS1L_SC_EEEEEEENS4_39AutoVectorizingCopyWithAssumedAlignmentILi128EEENS4_14SM90_TMA_STOREES25_S27_S27_EEEvvEEEEvNT_6ParamsE --------------------------
	.section	.nv.constant0._ZN7cutlass13device_kernelINS_4gemm6kernel13GemmUniversalIN4cute5tupleIJiiiiEEENS1_10collective13CollectiveMmaINS1_35MainloopSm100TmaUmmaWarpSpecializedILi4ELi2ELi4ENS5_IJNS4_1CILi2EEESB_NSA_ILi1EEEEEEEENS5_IJNSA_ILi128EEESF_SF_EEENS_6half_tENS5_IJlSC_lEEESH_SI_NS4_8TiledMMAINS4_8MMA_AtomIJNS4_26SM100_MMA_F16BF16_2x1SM_SSISH_SH_fLi128ELi128ELNS4_4UMMA5MajorE0ELSN_0ELNSM_7ScaleInE0ELSO_0EEEEEENS4_6LayoutINS5_IJSC_SC_SC_EEENS5_IJNSA_ILi0EEEST_ST_EEEEENS5_IJNS4_10UnderscoreESW_SW_EEEEENS4_28SM100_TMA_2SM_LOAD_MULTICASTENS4_14ComposedLayoutINS4_7SwizzleILi3ELi4ELi3EEENS4_18smem_ptr_flag_bitsILi16EEENSR_INS5_IJNSA_ILi8EEENSA_ILi64EEEEEENS5_IJS16_SC_EEEEEEEvNS4_8identityENS4_18SM100_TMA_2SM_LOADES1A_vS1B_EENS_8epilogue10collective18CollectiveEpilogueINS1E_23Sm100TmaWarpSpecializedILi4ELi2ELi16ELb1ELb0EEEJNS5_IJS16_SF_SF_EEENS5_IJNSR_IS16_SC_EENSR_INS5_IJNSA_ILi16EEESB_EEENS5_IJSC_S16_EEEEEEEESH_SI_SH_SI_NS1E_6fusion15FusionCallbacksIS1I_NS1Q_17LinearCombinationISH_fSH_fLNS_15FloatRoundStyleE2EEES1J_S1P_JEEENS4_5SM1004TMEM4LOAD26SM100_TMEM_LOAD_32dp32b16xENS4_13SM90_TMA_LOADENS10_INS11_ILi1ELi4ELi3EEES14_NSR_INS5_IJS15_S1L_EEENS5_IJS1L_SC_EEEEEEENS4_39AutoVectorizingCopyWithAssumedAlignmentILi128EEENS4_14SM90_TMA_STOREES25_S27_S27_EEEvvEEEEvNT_6ParamsE,"a",@progbits
	.sectionflags	@""
	.align	4
.nv.constant0._ZN7cutlass13device_kernelINS_4gemm6kernel13GemmUniversalIN4cute5tupleIJiiiiEEENS1_10collective13CollectiveMmaINS1_35MainloopSm100TmaUmmaWarpSpecializedILi4ELi2ELi4ENS5_IJNS4_1CILi2EEESB_NSA_ILi1EEEEEEEENS5_IJNSA_ILi128EEESF_SF_EEENS_6half_tENS5_IJlSC_lEEESH_SI_NS4_8TiledMMAINS4_8MMA_AtomIJNS4_26SM100_MMA_F16BF16_2x1SM_SSISH_SH_fLi128ELi128ELNS4_4UMMA5MajorE0ELSN_0ELNSM_7ScaleInE0ELSO_0EEEEEENS4_6LayoutINS5_IJSC_SC_SC_EEENS5_IJNSA_ILi0EEEST_ST_EEEEENS5_IJNS4_10UnderscoreESW_SW_EEEEENS4_28SM100_TMA_2SM_LOAD_MULTICASTENS4_14ComposedLayoutINS4_7SwizzleILi3ELi4ELi3EEENS4_18smem_ptr_flag_bitsILi16EEENSR_INS5_IJNSA_ILi8EEENSA_ILi64EEEEEENS5_IJS16_SC_EEEEEEEvNS4_8identityENS4_18SM100_TMA_2SM_LOADES1A_vS1B_EENS_8epilogue10collective18CollectiveEpilogueINS1E_23Sm100TmaWarpSpecializedILi4ELi2ELi16ELb1ELb0EEEJNS5_IJS16_SF_SF_EEENS5_IJNSR_IS16_SC_EENSR_INS5_IJNSA_ILi16EEESB_EEENS5_IJSC_S16_EEEEEEEESH_SI_SH_SI_NS1E_6fusion15FusionCallbacksIS1I_NS1Q_17LinearCombinationISH_fSH_fLNS_15FloatRoundStyleE2EEES1J_S1P_JEEENS4_5SM1004TMEM4LOAD26SM100_TMEM_LOAD_32dp32b16xENS4_13SM90_TMA_LOADENS10_INS11_ILi1ELi4ELi3EEES14_NSR_INS5_IJS15_S1L_EEENS5_IJS1L_SC_EEEEEEENS4_39AutoVectorizingCopyWithAssumedAlignmentILi128EEENS4_14SM90_TMA_STOREES25_S27_S27_EEEvvEEEEvNT_6ParamsE:
	.zero		2944


//--------------------- SYMBOLS --------------------------

	.type		.nv.reservedSmem.offset0,@object
	.size		.nv.reservedSmem.offset0,0x4
	.type		.nv.reservedSmem.cap,@object
	.size		.nv.reservedSmem.cap,0x4
	.type		__assertfail,@function
